//
// Generated by NVIDIA NVVM Compiler
//
// Compiler Build ID: CL-36424714
// Cuda compilation tools, release 13.0, V13.0.88
// Based on NVVM 20.0.0
//

.version 9.0
.target sm_100
.address_size 64

	// .globl	_Z30differenceInCurrent_BackgroundPdS_S_

.visible .entry _Z30differenceInCurrent_BackgroundPdS_S_(
	.param .u64 .ptr .align 1 _Z30differenceInCurrent_BackgroundPdS_S__param_0,
	.param .u64 .ptr .align 1 _Z30differenceInCurrent_BackgroundPdS_S__param_1,
	.param .u64 .ptr .align 1 _Z30differenceInCurrent_BackgroundPdS_S__param_2
)
{
	.reg .b32 	%r<5>;
	.reg .b64 	%rd<11>;
	.reg .b64 	%fd<5>;

	ld.param.u64 	%rd1, [_Z30differenceInCurrent_BackgroundPdS_S__param_0];
	ld.param.u64 	%rd2, [_Z30differenceInCurrent_BackgroundPdS_S__param_1];
	ld.param.u64 	%rd3, [_Z30differenceInCurrent_BackgroundPdS_S__param_2];
	cvta.to.global.u64 	%rd4, %rd3;
	cvta.to.global.u64 	%rd5, %rd2;
	cvta.to.global.u64 	%rd6, %rd1;
	mov.u32 	%r1, %ntid.x;
	mov.u32 	%r2, %ctaid.x;
	mov.u32 	%r3, %tid.x;
	mad.lo.s32 	%r4, %r1, %r2, %r3;
	mul.wide.u32 	%rd7, %r4, 8;
	add.s64 	%rd8, %rd6, %rd7;
	ld.global.f64 	%fd1, [%rd8];
	add.s64 	%rd9, %rd5, %rd7;
	ld.global.f64 	%fd2, [%rd9];
	sub.f64 	%fd3, %fd1, %fd2;
	abs.f64 	%fd4, %fd3;
	add.s64 	%rd10, %rd4, %rd7;
	st.global.f64 	[%rd10], %fd4;
	ret;

}
	// .globl	_Z22CoveredCameraDetectionPdS_ffS_Pb
.visible .entry _Z22CoveredCameraDetectionPdS_ffS_Pb(
	.param .u64 .ptr .align 1 _Z22CoveredCameraDetectionPdS_ffS_Pb_param_0,
	.param .u64 .ptr .align 1 _Z22CoveredCameraDetectionPdS_ffS_Pb_param_1,
	.param .f32 _Z22CoveredCameraDetectionPdS_ffS_Pb_param_2,
	.param .f32 _Z22CoveredCameraDetectionPdS_ffS_Pb_param_3,
	.param .u64 .ptr .align 1 _Z22CoveredCameraDetectionPdS_ffS_Pb_param_4,
	.param .u64 .ptr .align 1 _Z22CoveredCameraDetectionPdS_ffS_Pb_param_5
)
{
	.reg .pred 	%p<68>;
	.reg .b16 	%rs<2>;
	.reg .b32 	%r<191>;
	.reg .b32 	%f<11>;
	.reg .b64 	%rd<17>;
	.reg .b64 	%fd<201>;

	ld.param.u64 	%rd1, [_Z22CoveredCameraDetectionPdS_ffS_Pb_param_0];
	ld.param.u64 	%rd2, [_Z22CoveredCameraDetectionPdS_ffS_Pb_param_1];
	ld.param.f32 	%f1, [_Z22CoveredCameraDetectionPdS_ffS_Pb_param_2];
	ld.param.f32 	%f2, [_Z22CoveredCameraDetectionPdS_ffS_Pb_param_3];
	ld.param.u64 	%rd3, [_Z22CoveredCameraDetectionPdS_ffS_Pb_param_4];
	ld.param.u64 	%rd4, [_Z22CoveredCameraDetectionPdS_ffS_Pb_param_5];
	cvta.to.global.u64 	%rd5, %rd2;
	cvta.to.global.u64 	%rd6, %rd1;
	ld.global.f64 	%fd1, [%rd6];
	setp.gt.f64 	%p1, %fd1, 0d0000000000000000;
	cvt.rzi.s32.f64 	%r1, %fd1;
	selp.b32 	%r2, %r1, 0, %p1;
	ld.global.f64 	%fd2, [%rd6+8];
	cvt.rn.f64.s32 	%fd3, %r2;
	setp.gt.f64 	%p2, %fd2, %fd3;
	cvt.rzi.s32.f64 	%r3, %fd2;
	selp.b32 	%r4, %r3, %r2, %p2;
	selp.u32 	%r5, 1, 0, %p2;
	ld.global.f64 	%fd4, [%rd6+16];
	cvt.rn.f64.s32 	%fd5, %r4;
	setp.gt.f64 	%p3, %fd4, %fd5;
	cvt.rzi.s32.f64 	%r6, %fd4;
	selp.b32 	%r7, %r6, %r4, %p3;
	selp.b32 	%r8, 2, %r5, %p3;
	ld.global.f64 	%fd6, [%rd6+24];
	cvt.rn.f64.s32 	%fd7, %r7;
	setp.gt.f64 	%p4, %fd6, %fd7;
	cvt.rzi.s32.f64 	%r9, %fd6;
	selp.b32 	%r10, %r9, %r7, %p4;
	selp.b32 	%r11, 3, %r8, %p4;
	ld.global.f64 	%fd8, [%rd6+32];
	cvt.rn.f64.s32 	%fd9, %r10;
	setp.gt.f64 	%p5, %fd8, %fd9;
	cvt.rzi.s32.f64 	%r12, %fd8;
	selp.b32 	%r13, %r12, %r10, %p5;
	selp.b32 	%r14, 4, %r11, %p5;
	ld.global.f64 	%fd10, [%rd6+40];
	cvt.rn.f64.s32 	%fd11, %r13;
	setp.gt.f64 	%p6, %fd10, %fd11;
	cvt.rzi.s32.f64 	%r15, %fd10;
	selp.b32 	%r16, %r15, %r13, %p6;
	selp.b32 	%r17, 5, %r14, %p6;
	ld.global.f64 	%fd12, [%rd6+48];
	cvt.rn.f64.s32 	%fd13, %r16;
	setp.gt.f64 	%p7, %fd12, %fd13;
	cvt.rzi.s32.f64 	%r18, %fd12;
	selp.b32 	%r19, %r18, %r16, %p7;
	selp.b32 	%r20, 6, %r17, %p7;
	ld.global.f64 	%fd14, [%rd6+56];
	cvt.rn.f64.s32 	%fd15, %r19;
	setp.gt.f64 	%p8, %fd14, %fd15;
	cvt.rzi.s32.f64 	%r21, %fd14;
	selp.b32 	%r22, %r21, %r19, %p8;
	selp.b32 	%r23, 7, %r20, %p8;
	ld.global.f64 	%fd16, [%rd6+64];
	cvt.rn.f64.s32 	%fd17, %r22;
	setp.gt.f64 	%p9, %fd16, %fd17;
	cvt.rzi.s32.f64 	%r24, %fd16;
	selp.b32 	%r25, %r24, %r22, %p9;
	selp.b32 	%r26, 8, %r23, %p9;
	ld.global.f64 	%fd18, [%rd6+72];
	cvt.rn.f64.s32 	%fd19, %r25;
	setp.gt.f64 	%p10, %fd18, %fd19;
	cvt.rzi.s32.f64 	%r27, %fd18;
	selp.b32 	%r28, %r27, %r25, %p10;
	selp.b32 	%r29, 9, %r26, %p10;
	ld.global.f64 	%fd20, [%rd6+80];
	cvt.rn.f64.s32 	%fd21, %r28;
	setp.gt.f64 	%p11, %fd20, %fd21;
	cvt.rzi.s32.f64 	%r30, %fd20;
	selp.b32 	%r31, %r30, %r28, %p11;
	selp.b32 	%r32, 10, %r29, %p11;
	ld.global.f64 	%fd22, [%rd6+88];
	cvt.rn.f64.s32 	%fd23, %r31;
	setp.gt.f64 	%p12, %fd22, %fd23;
	cvt.rzi.s32.f64 	%r33, %fd22;
	selp.b32 	%r34, %r33, %r31, %p12;
	selp.b32 	%r35, 11, %r32, %p12;
	ld.global.f64 	%fd24, [%rd6+96];
	cvt.rn.f64.s32 	%fd25, %r34;
	setp.gt.f64 	%p13, %fd24, %fd25;
	cvt.rzi.s32.f64 	%r36, %fd24;
	selp.b32 	%r37, %r36, %r34, %p13;
	selp.b32 	%r38, 12, %r35, %p13;
	ld.global.f64 	%fd26, [%rd6+104];
	cvt.rn.f64.s32 	%fd27, %r37;
	setp.gt.f64 	%p14, %fd26, %fd27;
	cvt.rzi.s32.f64 	%r39, %fd26;
	selp.b32 	%r40, %r39, %r37, %p14;
	selp.b32 	%r41, 13, %r38, %p14;
	ld.global.f64 	%fd28, [%rd6+112];
	cvt.rn.f64.s32 	%fd29, %r40;
	setp.gt.f64 	%p15, %fd28, %fd29;
	cvt.rzi.s32.f64 	%r42, %fd28;
	selp.b32 	%r43, %r42, %r40, %p15;
	selp.b32 	%r44, 14, %r41, %p15;
	ld.global.f64 	%fd30, [%rd6+120];
	cvt.rn.f64.s32 	%fd31, %r43;
	setp.gt.f64 	%p16, %fd30, %fd31;
	cvt.rzi.s32.f64 	%r45, %fd30;
	selp.b32 	%r46, %r45, %r43, %p16;
	selp.b32 	%r47, 15, %r44, %p16;
	ld.global.f64 	%fd32, [%rd6+128];
	cvt.rn.f64.s32 	%fd33, %r46;
	setp.gt.f64 	%p17, %fd32, %fd33;
	cvt.rzi.s32.f64 	%r48, %fd32;
	selp.b32 	%r49, %r48, %r46, %p17;
	selp.b32 	%r50, 16, %r47, %p17;
	ld.global.f64 	%fd34, [%rd6+136];
	cvt.rn.f64.s32 	%fd35, %r49;
	setp.gt.f64 	%p18, %fd34, %fd35;
	cvt.rzi.s32.f64 	%r51, %fd34;
	selp.b32 	%r52, %r51, %r49, %p18;
	selp.b32 	%r53, 17, %r50, %p18;
	ld.global.f64 	%fd36, [%rd6+144];
	cvt.rn.f64.s32 	%fd37, %r52;
	setp.gt.f64 	%p19, %fd36, %fd37;
	cvt.rzi.s32.f64 	%r54, %fd36;
	selp.b32 	%r55, %r54, %r52, %p19;
	selp.b32 	%r56, 18, %r53, %p19;
	ld.global.f64 	%fd38, [%rd6+152];
	cvt.rn.f64.s32 	%fd39, %r55;
	setp.gt.f64 	%p20, %fd38, %fd39;
	cvt.rzi.s32.f64 	%r57, %fd38;
	selp.b32 	%r58, %r57, %r55, %p20;
	selp.b32 	%r59, 19, %r56, %p20;
	ld.global.f64 	%fd40, [%rd6+160];
	cvt.rn.f64.s32 	%fd41, %r58;
	setp.gt.f64 	%p21, %fd40, %fd41;
	cvt.rzi.s32.f64 	%r60, %fd40;
	selp.b32 	%r61, %r60, %r58, %p21;
	selp.b32 	%r62, 20, %r59, %p21;
	ld.global.f64 	%fd42, [%rd6+168];
	cvt.rn.f64.s32 	%fd43, %r61;
	setp.gt.f64 	%p22, %fd42, %fd43;
	cvt.rzi.s32.f64 	%r63, %fd42;
	selp.b32 	%r64, %r63, %r61, %p22;
	selp.b32 	%r65, 21, %r62, %p22;
	ld.global.f64 	%fd44, [%rd6+176];
	cvt.rn.f64.s32 	%fd45, %r64;
	setp.gt.f64 	%p23, %fd44, %fd45;
	cvt.rzi.s32.f64 	%r66, %fd44;
	selp.b32 	%r67, %r66, %r64, %p23;
	selp.b32 	%r68, 22, %r65, %p23;
	ld.global.f64 	%fd46, [%rd6+184];
	cvt.rn.f64.s32 	%fd47, %r67;
	setp.gt.f64 	%p24, %fd46, %fd47;
	cvt.rzi.s32.f64 	%r69, %fd46;
	selp.b32 	%r70, %r69, %r67, %p24;
	selp.b32 	%r71, 23, %r68, %p24;
	ld.global.f64 	%fd48, [%rd6+192];
	cvt.rn.f64.s32 	%fd49, %r70;
	setp.gt.f64 	%p25, %fd48, %fd49;
	cvt.rzi.s32.f64 	%r72, %fd48;
	selp.b32 	%r73, %r72, %r70, %p25;
	selp.b32 	%r74, 24, %r71, %p25;
	ld.global.f64 	%fd50, [%rd6+200];
	cvt.rn.f64.s32 	%fd51, %r73;
	setp.gt.f64 	%p26, %fd50, %fd51;
	cvt.rzi.s32.f64 	%r75, %fd50;
	selp.b32 	%r76, %r75, %r73, %p26;
	selp.b32 	%r77, 25, %r74, %p26;
	ld.global.f64 	%fd52, [%rd6+208];
	cvt.rn.f64.s32 	%fd53, %r76;
	setp.gt.f64 	%p27, %fd52, %fd53;
	cvt.rzi.s32.f64 	%r78, %fd52;
	selp.b32 	%r79, %r78, %r76, %p27;
	selp.b32 	%r80, 26, %r77, %p27;
	ld.global.f64 	%fd54, [%rd6+216];
	cvt.rn.f64.s32 	%fd55, %r79;
	setp.gt.f64 	%p28, %fd54, %fd55;
	cvt.rzi.s32.f64 	%r81, %fd54;
	selp.b32 	%r82, %r81, %r79, %p28;
	selp.b32 	%r83, 27, %r80, %p28;
	ld.global.f64 	%fd56, [%rd6+224];
	cvt.rn.f64.s32 	%fd57, %r82;
	setp.gt.f64 	%p29, %fd56, %fd57;
	cvt.rzi.s32.f64 	%r84, %fd56;
	selp.b32 	%r85, %r84, %r82, %p29;
	selp.b32 	%r86, 28, %r83, %p29;
	ld.global.f64 	%fd58, [%rd6+232];
	cvt.rn.f64.s32 	%fd59, %r85;
	setp.gt.f64 	%p30, %fd58, %fd59;
	cvt.rzi.s32.f64 	%r87, %fd58;
	selp.b32 	%r88, %r87, %r85, %p30;
	selp.b32 	%r89, 29, %r86, %p30;
	ld.global.f64 	%fd60, [%rd6+240];
	cvt.rn.f64.s32 	%fd61, %r88;
	setp.gt.f64 	%p31, %fd60, %fd61;
	cvt.rzi.s32.f64 	%r90, %fd60;
	selp.b32 	%r91, %r90, %r88, %p31;
	selp.b32 	%r92, 30, %r89, %p31;
	ld.global.f64 	%fd62, [%rd6+248];
	cvt.rn.f64.s32 	%fd63, %r91;
	setp.gt.f64 	%p32, %fd62, %fd63;
	selp.b32 	%r93, 31, %r92, %p32;
	ld.global.f64 	%fd64, [%rd5];
	setp.gt.f64 	%p33, %fd64, 0d0000000000000000;
	cvt.rzi.s32.f64 	%r94, %fd64;
	selp.b32 	%r95, %r94, 0, %p33;
	ld.global.f64 	%fd65, [%rd5+8];
	cvt.rn.f64.s32 	%fd66, %r95;
	setp.gt.f64 	%p34, %fd65, %fd66;
	cvt.rzi.s32.f64 	%r96, %fd65;
	selp.b32 	%r97, %r96, %r95, %p34;
	selp.u32 	%r98, 1, 0, %p34;
	ld.global.f64 	%fd67, [%rd5+16];
	cvt.rn.f64.s32 	%fd68, %r97;
	setp.gt.f64 	%p35, %fd67, %fd68;
	cvt.rzi.s32.f64 	%r99, %fd67;
	selp.b32 	%r100, %r99, %r97, %p35;
	selp.b32 	%r101, 2, %r98, %p35;
	ld.global.f64 	%fd69, [%rd5+24];
	cvt.rn.f64.s32 	%fd70, %r100;
	setp.gt.f64 	%p36, %fd69, %fd70;
	cvt.rzi.s32.f64 	%r102, %fd69;
	selp.b32 	%r103, %r102, %r100, %p36;
	selp.b32 	%r104, 3, %r101, %p36;
	ld.global.f64 	%fd71, [%rd5+32];
	cvt.rn.f64.s32 	%fd72, %r103;
	setp.gt.f64 	%p37, %fd71, %fd72;
	cvt.rzi.s32.f64 	%r105, %fd71;
	selp.b32 	%r106, %r105, %r103, %p37;
	selp.b32 	%r107, 4, %r104, %p37;
	ld.global.f64 	%fd73, [%rd5+40];
	cvt.rn.f64.s32 	%fd74, %r106;
	setp.gt.f64 	%p38, %fd73, %fd74;
	cvt.rzi.s32.f64 	%r108, %fd73;
	selp.b32 	%r109, %r108, %r106, %p38;
	selp.b32 	%r110, 5, %r107, %p38;
	ld.global.f64 	%fd75, [%rd5+48];
	cvt.rn.f64.s32 	%fd76, %r109;
	setp.gt.f64 	%p39, %fd75, %fd76;
	cvt.rzi.s32.f64 	%r111, %fd75;
	selp.b32 	%r112, %r111, %r109, %p39;
	selp.b32 	%r113, 6, %r110, %p39;
	ld.global.f64 	%fd77, [%rd5+56];
	cvt.rn.f64.s32 	%fd78, %r112;
	setp.gt.f64 	%p40, %fd77, %fd78;
	cvt.rzi.s32.f64 	%r114, %fd77;
	selp.b32 	%r115, %r114, %r112, %p40;
	selp.b32 	%r116, 7, %r113, %p40;
	ld.global.f64 	%fd79, [%rd5+64];
	cvt.rn.f64.s32 	%fd80, %r115;
	setp.gt.f64 	%p41, %fd79, %fd80;
	cvt.rzi.s32.f64 	%r117, %fd79;
	selp.b32 	%r118, %r117, %r115, %p41;
	selp.b32 	%r119, 8, %r116, %p41;
	ld.global.f64 	%fd81, [%rd5+72];
	cvt.rn.f64.s32 	%fd82, %r118;
	setp.gt.f64 	%p42, %fd81, %fd82;
	cvt.rzi.s32.f64 	%r120, %fd81;
	selp.b32 	%r121, %r120, %r118, %p42;
	selp.b32 	%r122, 9, %r119, %p42;
	ld.global.f64 	%fd83, [%rd5+80];
	cvt.rn.f64.s32 	%fd84, %r121;
	setp.gt.f64 	%p43, %fd83, %fd84;
	cvt.rzi.s32.f64 	%r123, %fd83;
	selp.b32 	%r124, %r123, %r121, %p43;
	selp.b32 	%r125, 10, %r122, %p43;
	ld.global.f64 	%fd85, [%rd5+88];
	cvt.rn.f64.s32 	%fd86, %r124;
	setp.gt.f64 	%p44, %fd85, %fd86;
	cvt.rzi.s32.f64 	%r126, %fd85;
	selp.b32 	%r127, %r126, %r124, %p44;
	selp.b32 	%r128, 11, %r125, %p44;
	ld.global.f64 	%fd87, [%rd5+96];
	cvt.rn.f64.s32 	%fd88, %r127;
	setp.gt.f64 	%p45, %fd87, %fd88;
	cvt.rzi.s32.f64 	%r129, %fd87;
	selp.b32 	%r130, %r129, %r127, %p45;
	selp.b32 	%r131, 12, %r128, %p45;
	ld.global.f64 	%fd89, [%rd5+104];
	cvt.rn.f64.s32 	%fd90, %r130;
	setp.gt.f64 	%p46, %fd89, %fd90;
	cvt.rzi.s32.f64 	%r132, %fd89;
	selp.b32 	%r133, %r132, %r130, %p46;
	selp.b32 	%r134, 13, %r131, %p46;
	ld.global.f64 	%fd91, [%rd5+112];
	cvt.rn.f64.s32 	%fd92, %r133;
	setp.gt.f64 	%p47, %fd91, %fd92;
	cvt.rzi.s32.f64 	%r135, %fd91;
	selp.b32 	%r136, %r135, %r133, %p47;
	selp.b32 	%r137, 14, %r134, %p47;
	ld.global.f64 	%fd93, [%rd5+120];
	cvt.rn.f64.s32 	%fd94, %r136;
	setp.gt.f64 	%p48, %fd93, %fd94;
	cvt.rzi.s32.f64 	%r138, %fd93;
	selp.b32 	%r139, %r138, %r136, %p48;
	selp.b32 	%r140, 15, %r137, %p48;
	ld.global.f64 	%fd95, [%rd5+128];
	cvt.rn.f64.s32 	%fd96, %r139;
	setp.gt.f64 	%p49, %fd95, %fd96;
	cvt.rzi.s32.f64 	%r141, %fd95;
	selp.b32 	%r142, %r141, %r139, %p49;
	selp.b32 	%r143, 16, %r140, %p49;
	ld.global.f64 	%fd97, [%rd5+136];
	cvt.rn.f64.s32 	%fd98, %r142;
	setp.gt.f64 	%p50, %fd97, %fd98;
	cvt.rzi.s32.f64 	%r144, %fd97;
	selp.b32 	%r145, %r144, %r142, %p50;
	selp.b32 	%r146, 17, %r143, %p50;
	ld.global.f64 	%fd99, [%rd5+144];
	cvt.rn.f64.s32 	%fd100, %r145;
	setp.gt.f64 	%p51, %fd99, %fd100;
	cvt.rzi.s32.f64 	%r147, %fd99;
	selp.b32 	%r148, %r147, %r145, %p51;
	selp.b32 	%r149, 18, %r146, %p51;
	ld.global.f64 	%fd101, [%rd5+152];
	cvt.rn.f64.s32 	%fd102, %r148;
	setp.gt.f64 	%p52, %fd101, %fd102;
	cvt.rzi.s32.f64 	%r150, %fd101;
	selp.b32 	%r151, %r150, %r148, %p52;
	selp.b32 	%r152, 19, %r149, %p52;
	ld.global.f64 	%fd103, [%rd5+160];
	cvt.rn.f64.s32 	%fd104, %r151;
	setp.gt.f64 	%p53, %fd103, %fd104;
	cvt.rzi.s32.f64 	%r153, %fd103;
	selp.b32 	%r154, %r153, %r151, %p53;
	selp.b32 	%r155, 20, %r152, %p53;
	ld.global.f64 	%fd105, [%rd5+168];
	cvt.rn.f64.s32 	%fd106, %r154;
	setp.gt.f64 	%p54, %fd105, %fd106;
	cvt.rzi.s32.f64 	%r156, %fd105;
	selp.b32 	%r157, %r156, %r154, %p54;
	selp.b32 	%r158, 21, %r155, %p54;
	ld.global.f64 	%fd107, [%rd5+176];
	cvt.rn.f64.s32 	%fd108, %r157;
	setp.gt.f64 	%p55, %fd107, %fd108;
	cvt.rzi.s32.f64 	%r159, %fd107;
	selp.b32 	%r160, %r159, %r157, %p55;
	selp.b32 	%r161, 22, %r158, %p55;
	ld.global.f64 	%fd109, [%rd5+184];
	cvt.rn.f64.s32 	%fd110, %r160;
	setp.gt.f64 	%p56, %fd109, %fd110;
	cvt.rzi.s32.f64 	%r162, %fd109;
	selp.b32 	%r163, %r162, %r160, %p56;
	selp.b32 	%r164, 23, %r161, %p56;
	ld.global.f64 	%fd111, [%rd5+192];
	cvt.rn.f64.s32 	%fd112, %r163;
	setp.gt.f64 	%p57, %fd111, %fd112;
	cvt.rzi.s32.f64 	%r165, %fd111;
	selp.b32 	%r166, %r165, %r163, %p57;
	selp.b32 	%r167, 24, %r164, %p57;
	ld.global.f64 	%fd113, [%rd5+200];
	cvt.rn.f64.s32 	%fd114, %r166;
	setp.gt.f64 	%p58, %fd113, %fd114;
	cvt.rzi.s32.f64 	%r168, %fd113;
	selp.b32 	%r169, %r168, %r166, %p58;
	selp.b32 	%r170, 25, %r167, %p58;
	ld.global.f64 	%fd115, [%rd5+208];
	cvt.rn.f64.s32 	%fd116, %r169;
	setp.gt.f64 	%p59, %fd115, %fd116;
	cvt.rzi.s32.f64 	%r171, %fd115;
	selp.b32 	%r172, %r171, %r169, %p59;
	selp.b32 	%r173, 26, %r170, %p59;
	ld.global.f64 	%fd117, [%rd5+216];
	cvt.rn.f64.s32 	%fd118, %r172;
	setp.gt.f64 	%p60, %fd117, %fd118;
	cvt.rzi.s32.f64 	%r174, %fd117;
	selp.b32 	%r175, %r174, %r172, %p60;
	selp.b32 	%r176, 27, %r173, %p60;
	ld.global.f64 	%fd119, [%rd5+224];
	cvt.rn.f64.s32 	%fd120, %r175;
	setp.gt.f64 	%p61, %fd119, %fd120;
	cvt.rzi.s32.f64 	%r177, %fd119;
	selp.b32 	%r178, %r177, %r175, %p61;
	selp.b32 	%r179, 28, %r176, %p61;
	ld.global.f64 	%fd121, [%rd5+232];
	cvt.rn.f64.s32 	%fd122, %r178;
	setp.gt.f64 	%p62, %fd121, %fd122;
	cvt.rzi.s32.f64 	%r180, %fd121;
	selp.b32 	%r181, %r180, %r178, %p62;
	selp.b32 	%r182, 29, %r179, %p62;
	ld.global.f64 	%fd123, [%rd5+240];
	cvt.rn.f64.s32 	%fd124, %r181;
	setp.gt.f64 	%p63, %fd123, %fd124;
	cvt.rzi.s32.f64 	%r183, %fd123;
	selp.b32 	%r184, %r183, %r181, %p63;
	selp.b32 	%r185, 30, %r182, %p63;
	cvta.to.global.u64 	%rd7, %rd3;
	ld.global.f64 	%fd125, [%rd5+248];
	cvt.rn.f64.s32 	%fd126, %r184;
	setp.gt.f64 	%p64, %fd125, %fd126;
	selp.b32 	%r186, 31, %r185, %p64;
	mul.wide.u32 	%rd8, %r93, 8;
	add.s64 	%rd9, %rd6, %rd8;
	ld.global.f64 	%fd127, [%rd9];
	mul.wide.s32 	%rd10, %r93, 8;
	add.s64 	%rd11, %rd6, %rd10;
	ld.global.f64 	%fd128, [%rd11+-8];
	add.f64 	%fd129, %fd127, %fd128;
	ld.global.f64 	%fd130, [%rd9+8];
	add.f64 	%fd131, %fd129, %fd130;
	mul.wide.u32 	%rd12, %r186, 8;
	add.s64 	%rd13, %rd5, %rd12;
	ld.global.f64 	%fd132, [%rd13];
	mul.wide.s32 	%rd14, %r186, 8;
	add.s64 	%rd15, %rd5, %rd14;
	ld.global.f64 	%fd133, [%rd15+-8];
	add.f64 	%fd134, %fd132, %fd133;
	ld.global.f64 	%fd135, [%rd13+8];
	add.f64 	%fd136, %fd134, %fd135;
	ld.global.f64 	%fd137, [%rd7];
	add.f64 	%fd138, %fd137, 0d0000000000000000;
	ld.global.f64 	%fd139, [%rd7+8];
	add.f64 	%fd140, %fd138, %fd139;
	ld.global.f64 	%fd141, [%rd7+16];
	add.f64 	%fd142, %fd140, %fd141;
	ld.global.f64 	%fd143, [%rd7+24];
	add.f64 	%fd144, %fd142, %fd143;
	ld.global.f64 	%fd145, [%rd7+32];
	add.f64 	%fd146, %fd144, %fd145;
	ld.global.f64 	%fd147, [%rd7+40];
	add.f64 	%fd148, %fd146, %fd147;
	ld.global.f64 	%fd149, [%rd7+48];
	add.f64 	%fd150, %fd148, %fd149;
	ld.global.f64 	%fd151, [%rd7+56];
	add.f64 	%fd152, %fd150, %fd151;
	ld.global.f64 	%fd153, [%rd7+64];
	add.f64 	%fd154, %fd152, %fd153;
	ld.global.f64 	%fd155, [%rd7+72];
	add.f64 	%fd156, %fd154, %fd155;
	ld.global.f64 	%fd157, [%rd7+80];
	add.f64 	%fd158, %fd156, %fd157;
	ld.global.f64 	%fd159, [%rd7+88];
	add.f64 	%fd160, %fd158, %fd159;
	ld.global.f64 	%fd161, [%rd7+96];
	add.f64 	%fd162, %fd160, %fd161;
	ld.global.f64 	%fd163, [%rd7+104];
	add.f64 	%fd164, %fd162, %fd163;
	ld.global.f64 	%fd165, [%rd7+112];
	add.f64 	%fd166, %fd164, %fd165;
	ld.global.f64 	%fd167, [%rd7+120];
	add.f64 	%fd168, %fd166, %fd167;
	ld.global.f64 	%fd169, [%rd7+128];
	add.f64 	%fd170, %fd168, %fd169;
	ld.global.f64 	%fd171, [%rd7+136];
	add.f64 	%fd172, %fd170, %fd171;
	ld.global.f64 	%fd173, [%rd7+144];
	add.f64 	%fd174, %fd172, %fd173;
	ld.global.f64 	%fd175, [%rd7+152];
	add.f64 	%fd176, %fd174, %fd175;
	ld.global.f64 	%fd177, [%rd7+160];
	add.f64 	%fd178, %fd176, %fd177;
	ld.global.f64 	%fd179, [%rd7+168];
	add.f64 	%fd180, %fd178, %fd179;
	ld.global.f64 	%fd181, [%rd7+176];
	add.f64 	%fd182, %fd180, %fd181;
	ld.global.f64 	%fd183, [%rd7+184];
	add.f64 	%fd184, %fd182, %fd183;
	ld.global.f64 	%fd185, [%rd7+192];
	add.f64 	%fd186, %fd184, %fd185;
	ld.global.f64 	%fd187, [%rd7+200];
	add.f64 	%fd188, %fd186, %fd187;
	ld.global.f64 	%fd189, [%rd7+208];
	add.f64 	%fd190, %fd188, %fd189;
	ld.global.f64 	%fd191, [%rd7+216];
	add.f64 	%fd192, %fd190, %fd191;
	ld.global.f64 	%fd193, [%rd7+224];
	add.f64 	%fd194, %fd192, %fd193;
	ld.global.f64 	%fd195, [%rd7+232];
	add.f64 	%fd196, %fd194, %fd195;
	ld.global.f64 	%fd197, [%rd7+240];
	add.f64 	%fd198, %fd196, %fd197;
	ld.global.f64 	%fd199, [%rd7+248];
	add.f64 	%fd200, %fd198, %fd199;
	cvt.rzi.s32.f64 	%r187, %fd200;
	cvt.rzi.s32.f64 	%r188, %fd136;
	cvt.rzi.s32.f64 	%r189, %fd131;
	cvt.rzi.s32.f64 	%r190, %fd142;
	cvt.rn.f32.s32 	%f3, %r189;
	cvt.rn.f32.s32 	%f4, %r188;
	mul.f32 	%f5, %f1, %f4;
	setp.lt.f32 	%p65, %f5, %f3;
	cvt.rn.f32.s32 	%f6, %r187;
	cvt.rn.f32.s32 	%f8, %r190;
	mul.f32 	%f9, %f2, %f8;
	setp.lt.f32 	%p66, %f9, %f6;
	and.pred  	%p67, %p65, %p66;
	selp.u16 	%rs1, 1, 0, %p67;
	cvta.to.global.u64 	%rd16, %rd4;
	st.global.u8 	[%rd16], %rs1;
	ret;

}


// ===== COMPILED SASS (sm_100) =====

	.target	sm_100

	.elftype	@"ET_EXEC"


//--------------------- .note.nv.tkinfo           --------------------------
	.section	.note.nv.tkinfo,"",@"SHT_NOTE"
	.sectionflags	@"SHF_NOTE_NV_TKINFO"
	.tkinfo
        /*0018*/ 	.word	0x00000002
        /*0030*/ 	.string	""
        /*0030*/ 	.string	"ptxas"
        /*0030*/ 	.string	"Cuda compilation tools, release 13.0, V13.0.88"
        /*0030*/ 	.string	"Build cuda_13.0.r13.0/compiler.36424714_0"
        /*0030*/ 	.string	"-arch sm_100 -m 64 "



//--------------------- .note.nv.cuinfo           --------------------------
	.section	.note.nv.cuinfo,"",@"SHT_NOTE"
	.sectionflags	@"SHF_NOTE_NV_CUINFO"
        /*0018*/ 	.short	0x0002
        /*001a*/ 	.short	0x0064
        /*001c*/ 	.short	0x0082
	.zero		2


//--------------------- .nv.info                  --------------------------
	.section	.nv.info,"",@"SHT_CUDA_INFO"
	.align	4


	//----- nvinfo : EIATTR_REGCOUNT
	.align		4
        /*0000*/ 	.byte	0x04, 0x2f
        /*0002*/ 	.short	(.L_1 - .L_0)
	.align		4
.L_0:
        /*0004*/ 	.word	index@(_Z30differenceInCurrent_BackgroundPdS_S_)
        /*0008*/ 	.word	0x00000010


	//----- nvinfo : EIATTR_FRAME_SIZE
	.align		4
.L_1:
        /*000c*/ 	.byte	0x04, 0x11
        /*000e*/ 	.short	(.L_3 - .L_2)
	.align		4
.L_2:
        /*0010*/ 	.word	index@(_Z30differenceInCurrent_BackgroundPdS_S_)
        /*0014*/ 	.word	0x00000000


	//----- nvinfo : EIATTR_REGCOUNT
	.align		4
.L_3:
        /*0018*/ 	.byte	0x04, 0x2f
        /*001a*/ 	.short	(.L_5 - .L_4)
	.align		4
.L_4:
        /*001c*/ 	.word	index@(_Z22CoveredCameraDetectionPdS_ffS_Pb)
        /*0020*/ 	.word	0x00000020


	//----- nvinfo : EIATTR_FRAME_SIZE
	.align		4
.L_5:
        /*0024*/ 	.byte	0x04, 0x11
        /*0026*/ 	.short	(.L_7 - .L_6)
	.align		4
.L_6:
        /*0028*/ 	.word	index@(_Z22CoveredCameraDetectionPdS_ffS_Pb)
        /*002c*/ 	.word	0x00000000


	//----- nvinfo : EIATTR_MIN_STACK_SIZE
	.align		4
.L_7:
        /*0030*/ 	.byte	0x04, 0x12
        /*0032*/ 	.short	(.L_9 - .L_8)
	.align		4
.L_8:
        /*0034*/ 	.word	index@(_Z22CoveredCameraDetectionPdS_ffS_Pb)
        /*0038*/ 	.word	0x00000000


	//----- nvinfo : EIATTR_MIN_STACK_SIZE
	.align		4
.L_9:
        /*003c*/ 	.byte	0x04, 0x12
        /*003e*/ 	.short	(.L_11 - .L_10)
	.align		4
.L_10:
        /*0040*/ 	.word	index@(_Z30differenceInCurrent_BackgroundPdS_S_)
        /*0044*/ 	.word	0x00000000
.L_11:


//--------------------- .nv.compat                --------------------------
	.section	.nv.compat,"",@"SHT_CUDA_COMPAT_INFO"
	.align	4
        /*0000*/ 	.byte	0x02, 0x09, 0x00, 0x00, 0x02, 0x02, 0x01, 0x00, 0x02, 0x05, 0x05, 0x00, 0x03, 0x07, 0x01, 0x01
        /*0010*/ 	.byte	0x02, 0x03, 0x00, 0x00, 0x02, 0x06, 0x01, 0x00, 0x04, 0x0b, 0x08, 0x00, 0x01, 0x00, 0x00, 0x00
        /*0020*/ 	.byte	0x00, 0x00, 0x00, 0x00


//--------------------- .nv.info._Z22CoveredCameraDetectionPdS_ffS_Pb --------------------------
	.section	.nv.info._Z22CoveredCameraDetectionPdS_ffS_Pb,"",@"SHT_CUDA_INFO"
	.sectionflags	@""
	.align	4


	//----- nvinfo : EIATTR_CUDA_API_VERSION
	.align		4
        /*0000*/ 	.byte	0x04, 0x37
        /*0002*/ 	.short	(.L_13 - .L_12)
.L_12:
        /*0004*/ 	.word	0x00000082


	//----- nvinfo : EIATTR_KPARAM_INFO
	.align		4
.L_13:
        /*0008*/ 	.byte	0x04, 0x17
        /*000a*/ 	.short	(.L_15 - .L_14)
.L_14:
        /*000c*/ 	.word	0x00000000
        /*0010*/ 	.short	0x0005
        /*0012*/ 	.short	0x0020
        /*0014*/ 	.byte	0x00, 0xf5, 0x21, 0x00


	//----- nvinfo : EIATTR_KPARAM_INFO
	.align		4
.L_15:
        /*0018*/ 	.byte	0x04, 0x17
        /*001a*/ 	.short	(.L_17 - .L_16)
.L_16:
        /*001c*/ 	.word	0x00000000
        /*0020*/ 	.short	0x0004
        /*0022*/ 	.short	0x0018
        /*0024*/ 	.byte	0x00, 0xf5, 0x21, 0x00


	//----- nvinfo : EIATTR_KPARAM_INFO
	.align		4
.L_17:
        /*0028*/ 	.byte	0x04, 0x17
        /*002a*/ 	.short	(.L_19 - .L_18)
.L_18:
        /*002c*/ 	.word	0x00000000
        /*0030*/ 	.short	0x0003
        /*0032*/ 	.short	0x0014
        /*0034*/ 	.byte	0x00, 0xf0, 0x11, 0x00


	//----- nvinfo : EIATTR_KPARAM_INFO
	.align		4
.L_19:
        /*0038*/ 	.byte	0x04, 0x17
        /*003a*/ 	.short	(.L_21 - .L_20)
.L_20:
        /*003c*/ 	.word	0x00000000
        /*0040*/ 	.short	0x0002
        /*0042*/ 	.short	0x0010
        /*0044*/ 	.byte	0x00, 0xf0, 0x11, 0x00


	//----- nvinfo : EIATTR_KPARAM_INFO
	.align		4
.L_21:
        /*0048*/ 	.byte	0x04, 0x17
        /*004a*/ 	.short	(.L_23 - .L_22)
.L_22:
        /*004c*/ 	.word	0x00000000
        /*0050*/ 	.short	0x0001
        /*0052*/ 	.short	0x0008
        /*0054*/ 	.byte	0x00, 0xf5, 0x21, 0x00


	//----- nvinfo : EIATTR_KPARAM_INFO
	.align		4
.L_23:
        /*0058*/ 	.byte	0x04, 0x17
        /*005a*/ 	.short	(.L_25 - .L_24)
.L_24:
        /*005c*/ 	.word	0x00000000
        /*0060*/ 	.short	0x0000
        /*0062*/ 	.short	0x0000
        /*0064*/ 	.byte	0x00, 0xf5, 0x21, 0x00


	//----- nvinfo : EIATTR_SPARSE_MMA_MASK
	.align		4
.L_25:
        /*0068*/ 	.byte	0x03, 0x50
        /*006a*/ 	.short	0x0000


	//----- nvinfo : EIATTR_MAXREG_COUNT
	.align		4
        /*006c*/ 	.byte	0x03, 0x1b
        /*006e*/ 	.short	0x00ff


	//----- nvinfo : EIATTR_MERCURY_ISA_VERSION
	.align		4
        /*0070*/ 	.byte	0x03, 0x5f
        /*0072*/ 	.short	0x0101


	//----- nvinfo : EIATTR_VRC_CTA_INIT_COUNT
	.align		4
        /*0074*/ 	.byte	0x02, 0x4a
	.zero		1
	.zero		1


	//----- nvinfo : EIATTR_EXIT_INSTR_OFFSETS
	.align		4
        /*0078*/ 	.byte	0x04, 0x1c
        /*007a*/ 	.short	(.L_27 - .L_26)


	//   ....[0]....
.L_26:
        /*007c*/ 	.word	0x00001a10


	//----- nvinfo : EIATTR_CBANK_PARAM_SIZE
	.align		4
.L_27:
        /*0080*/ 	.byte	0x03, 0x19
        /*0082*/ 	.short	0x0028


	//----- nvinfo : EIATTR_PARAM_CBANK
	.align		4
        /*0084*/ 	.byte	0x04, 0x0a
        /*0086*/ 	.short	(.L_29 - .L_28)
	.align		4
.L_28:
        /*0088*/ 	.word	index@(.nv.constant0._Z22CoveredCameraDetectionPdS_ffS_Pb)
        /*008c*/ 	.short	0x0380
        /*008e*/ 	.short	0x0028


	//----- nvinfo : EIATTR_SW_WAR
	.align		4
.L_29:
        /*0090*/ 	.byte	0x04, 0x36
        /*0092*/ 	.short	(.L_31 - .L_30)
.L_30:
        /*0094*/ 	.word	0x00000008
.L_31:


//--------------------- .nv.info._Z30differenceInCurrent_BackgroundPdS_S_ --------------------------
	.section	.nv.info._Z30differenceInCurrent_BackgroundPdS_S_,"",@"SHT_CUDA_INFO"
	.sectionflags	@""
	.align	4


	//----- nvinfo : EIATTR_CUDA_API_VERSION
	.align		4
        /*0000*/ 	.byte	0x04, 0x37
        /*0002*/ 	.short	(.L_33 - .L_32)
.L_32:
        /*0004*/ 	.word	0x00000082


	//----- nvinfo : EIATTR_KPARAM_INFO
	.align		4
.L_33:
        /*0008*/ 	.byte	0x04, 0x17
        /*000a*/ 	.short	(.L_35 - .L_34)
.L_34:
        /*000c*/ 	.word	0x00000000
        /*0010*/ 	.short	0x0002
        /*0012*/ 	.short	0x0010
        /*0014*/ 	.byte	0x00, 0xf5, 0x21, 0x00


	//----- nvinfo : EIATTR_KPARAM_INFO
	.align		4
.L_35:
        /*0018*/ 	.byte	0x04, 0x17
        /*001a*/ 	.short	(.L_37 - .L_36)
.L_36:
        /*001c*/ 	.word	0x00000000
        /*0020*/ 	.short	0x0001
        /*0022*/ 	.short	0x0008
        /*0024*/ 	.byte	0x00, 0xf5, 0x21, 0x00


	//----- nvinfo : EIATTR_KPARAM_INFO
	.align		4
.L_37:
        /*0028*/ 	.byte	0x04, 0x17
        /*002a*/ 	.short	(.L_39 - .L_38)
.L_38:
        /*002c*/ 	.word	0x00000000
        /*0030*/ 	.short	0x0000
        /*0032*/ 	.short	0x0000
        /*0034*/ 	.byte	0x00, 0xf5, 0x21, 0x00


	//----- nvinfo : EIATTR_SPARSE_MMA_MASK
	.align		4
.L_39:
        /*0038*/ 	.byte	0x03, 0x50
        /*003a*/ 	.short	0x0000


	//----- nvinfo : EIATTR_MAXREG_COUNT
	.align		4
        /*003c*/ 	.byte	0x03, 0x1b
        /*003e*/ 	.short	0x00ff


	//----- nvinfo : EIATTR_MERCURY_ISA_VERSION
	.align		4
        /*0040*/ 	.byte	0x03, 0x5f
        /*0042*/ 	.short	0x0101


	//----- nvinfo : EIATTR_VRC_CTA_INIT_COUNT
	.align		4
        /*0044*/ 	.byte	0x02, 0x4a
	.zero		1
	.zero		1


	//----- nvinfo : EIATTR_EXIT_INSTR_OFFSETS
	.align		4
        /*0048*/ 	.byte	0x04, 0x1c
        /*004a*/ 	.short	(.L_41 - .L_40)


	//   ....[0]....
.L_40:
        /*004c*/ 	.word	0x00000110


	//----- nvinfo : EIATTR_CBANK_PARAM_SIZE
	.align		4
.L_41:
        /*0050*/ 	.byte	0x03, 0x19
        /*0052*/ 	.short	0x0018


	//----- nvinfo : EIATTR_PARAM_CBANK
	.align		4
        /*0054*/ 	.byte	0x04, 0x0a
        /*0056*/ 	.short	(.L_43 - .L_42)
	.align		4
.L_42:
        /*0058*/ 	.word	index@(.nv.constant0._Z30differenceInCurrent_BackgroundPdS_S_)
        /*005c*/ 	.short	0x0380
        /*005e*/ 	.short	0x0018


	//----- nvinfo : EIATTR_SW_WAR
	.align		4
.L_43:
        /*0060*/ 	.byte	0x04, 0x36
        /*0062*/ 	.short	(.L_45 - .L_44)
.L_44:
        /*0064*/ 	.word	0x00000008
.L_45:


//--------------------- .nv.callgraph             --------------------------
	.section	.nv.callgraph,"",@"SHT_CUDA_CALLGRAPH"
	.align	4
	.sectionentsize	8
	.align		4
        /*0000*/ 	.word	0x00000000
	.align		4
        /*0004*/ 	.word	0xffffffff
	.align		4
        /*0008*/ 	.word	0x00000000
	.align		4
        /*000c*/ 	.word	0xfffffffe
	.align		4
        /*0010*/ 	.word	0x00000000
	.align		4
        /*0014*/ 	.word	0xfffffffd
	.align		4
        /*0018*/ 	.word	0x00000000
	.align		4
        /*001c*/ 	.word	0xfffffffc


//--------------------- .text._Z22CoveredCameraDetectionPdS_ffS_Pb --------------------------
	.section	.text._Z22CoveredCameraDetectionPdS_ffS_Pb,"ax",@progbits
	.align	128
        .global         _Z22CoveredCameraDetectionPdS_ffS_Pb
        .type           _Z22CoveredCameraDetectionPdS_ffS_Pb,@function
        .size           _Z22CoveredCameraDetectionPdS_ffS_Pb,(.L_x_2 - _Z22CoveredCameraDetectionPdS_ffS_Pb)
        .other          _Z22CoveredCameraDetectionPdS_ffS_Pb,@"STO_CUDA_ENTRY STV_DEFAULT"
_Z22CoveredCameraDetectionPdS_ffS_Pb:
.text._Z22CoveredCameraDetectionPdS_ffS_Pb:
[----:B------:R-:W-:Y:S08]  /*0000*/  LDC R1, c[0x0][0x37c] ;  /* 0x0000df00ff017b82 */ /* 0x000ff00000000800 */
[----:B------:R-:W0:Y:S01]  /*0010*/  LDC.64 R10, c[0x0][0x380] ;  /* 0x0000e000ff0a7b82 */ /* 0x000e220000000a00 */
[----:B------:R-:W0:Y:S01]  /*0020*/  LDCU.64 UR4, c[0x0][0x358] ;  /* 0x00006b00ff0477ac */ /* 0x000e220008000a00 */
[----:B------:R-:W1:Y:S01]  /*0030*/  LDCU.64 UR6, c[0x0][0x390] ;  /* 0x00007200ff0677ac */ /* 0x000e620008000a00 */
[----:B0-----:R-:W2:Y:S04]  /*0040*/  LDG.E.64 R8, desc[UR4][R10.64] ;  /* 0x000000040a087981 */ /* 0x001ea8000c1e1b00 */
[----:B------:R-:W3:Y:S04]  /*0050*/  LDG.E.64 R14, desc[UR4][R10.64+0x8] ;  /* 0x000008040a0e7981 */ /* 0x000ee8000c1e1b00 */
[----:B------:R-:W4:Y:S04]  /*0060*/  LDG.E.64 R20, desc[UR4][R10.64+0x10] ;  /* 0x000010040a147981 */ /* 0x000f28000c1e1b00 */
[----:B------:R-:W5:Y:S04]  /*0070*/  LDG.E.64 R12, desc[UR4][R10.64+0x18] ;  /* 0x000018040a0c7981 */ /* 0x000f68000c1e1b00 */
[----:B------:R-:W5:Y:S04]  /*0080*/  LDG.E.64 R2, desc[UR4][R10.64+0x20] ;  /* 0x000020040a027981 */ /* 0x000f68000c1e1b00 */
[----:B------:R-:W5:Y:S04]  /*0090*/  LDG.E.64 R18, desc[UR4][R10.64+0x28] ;  /* 0x000028040a127981 */ /* 0x000f68000c1e1b00 */
[----:B------:R-:W5:Y:S04]  /*00a0*/  LDG.E.64 R22, desc[UR4][R10.64+0x30] ;  /* 0x000030040a167981 */ /* 0x000f68000c1e1b00 */
[----:B------:R-:W5:Y:S04]  /*00b0*/  LDG.E.64 R6, desc[UR4][R10.64+0x38] ;  /* 0x000038040a067981 */ /* 0x000f68000c1e1b00 */
[----:B------:R-:W5:Y:S01]  /*00c0*/  LDG.E.64 R28, desc[UR4][R10.64+0xa8] ;  /* 0x0000a8040a1c7981 */ /* 0x000f62000c1e1b00 */
[----:B--2---:R-:W0:Y:S01]  /*00d0*/  F2I.F64.TRUNC R26, R8 ;  /* 0x00000008001a7311 */ /* 0x004e22000030d100 */
[----:B------:R-:W-:-:S06]  /*00e0*/  DSETP.GT.AND P0, PT, R8, RZ, PT ;  /* 0x000000ff0800722a */ /* 0x000fcc0003f04000 */
[----:B0-----:R-:W-:-:S04]  /*00f0*/  SEL R26, R26, RZ, P0 ;  /* 0x000000ff1a1a7207 */ /* 0x001fc80000000000 */
[----:B------:R-:W3:Y:S02]  /*0100*/  I2F.F64 R4, R26 ;  /* 0x0000001a00047312 */ /* 0x000ee40000201c00 */
[----:B---3--:R-:W-:Y:S01]  /*0110*/  DSETP.GT.AND P1, PT, R14, R4, PT ;  /* 0x000000040e00722a */ /* 0x008fe20003f24000 */
[----:B------:R-:W2:-:S13]  /*0120*/  LDG.E.64 R4, desc[UR4][R10.64+0x40] ;  /* 0x000040040a047981 */ /* 0x000e9a000c1e1b00 */
[----:B------:R0:W3:Y:S02]  /*0130*/  @P1 F2I.F64.TRUNC R26, R14 ;  /* 0x0000000e001a1311 */ /* 0x0000e4000030d100 */
[----:B0-----:R-:W2:Y:S06]  /*0140*/  LDG.E.64 R14, desc[UR4][R10.64+0x58] ;  /* 0x000058040a0e7981 */ /* 0x001eac000c1e1b00 */
[----:B---3--:R-:W4:Y:S02]  /*0150*/  I2F.F64 R16, R26 ;  /* 0x0000001a00107312 */ /* 0x008f240000201c00 */
[----:B----4-:R-:W-:Y:S01]  /*0160*/  DSETP.GT.AND P5, PT, R20, R16, PT ;  /* 0x000000101400722a */ /* 0x010fe20003fa4000 */
[----:B------:R-:W3:-:S13]  /*0170*/  LDG.E.64 R16, desc[UR4][R10.64+0x48] ;  /* 0x000048040a107981 */ /* 0x000eda000c1e1b00 */
[----:B------:R0:W4:Y:S02]  /*0180*/  @P5 F2I.F64.TRUNC R26, R20 ;  /* 0x00000014001a5311 */ /* 0x000124000030d100 */
[----:B0-----:R-:W3:Y:S06]  /*0190*/  LDG.E.64 R20, desc[UR4][R10.64+0x60] ;  /* 0x000060040a147981 */ /* 0x001eec000c1e1b00 */
[----:B----4-:R-:W5:Y:S02]  /*01a0*/  I2F.F64 R8, R26 ;  /* 0x0000001a00087312 */ /* 0x010f640000201c00 */
[----:B-----5:R-:W-:Y:S01]  /*01b0*/  DSETP.GT.AND P2, PT, R12, R8, PT ;  /* 0x000000080c00722a */ /* 0x020fe20003f44000 */
[----:B------:R-:W4:-:S13]  /*01c0*/  LDG.E.64 R8, desc[UR4][R10.64+0x50] ;  /* 0x000050040a087981 */ /* 0x000f1a000c1e1b00 */
[----:B------:R0:W5:Y:S02]  /*01d0*/  @P2 F2I.F64.TRUNC R26, R12 ;  /* 0x0000000c001a2311 */ /* 0x000164000030d100 */
[----:B0-----:R-:W4:Y:S06]  /*01e0*/  LDG.E.64 R12, desc[UR4][R10.64+0x68] ;  /* 0x000068040a0c7981 */ /* 0x001f2c000c1e1b00 */
[----:B-----5:R-:W0:Y:S02]  /*01f0*/  I2F.F64 R24, R26 ;  /* 0x0000001a00187312 */ /* 0x020e240000201c00 */
[----:B0-----:R-:W-:-:S14]  /*0200*/  DSETP.GT.AND P4, PT, R2, R24, PT ;  /* 0x000000180200722a */ /* 0x001fdc0003f84000 */
[----:B------:R0:W5:Y:S02]  /*0210*/  @P4 F2I.F64.TRUNC R26, R2 ;  /* 0x00000002001a4311 */ /* 0x000164000030d100 */
[----:B0-----:R-:W4:Y:S06]  /*0220*/  LDG.E.64 R2, desc[UR4][R10.64+0x70] ;  /* 0x000070040a027981 */ /* 0x001f2c000c1e1b00 */
[----:B-----5:R-:W0:Y:S02]  /*0230*/  I2F.F64 R24, R26 ;  /* 0x0000001a00187312 */ /* 0x020e240000201c00 */
[----:B0-----:R-:W-:-:S14]  /*0240*/  DSETP.GT.AND P3, PT, R18, R24, PT ;  /* 0x000000181200722a */ /* 0x001fdc0003f64000 */
[----:B------:R0:W5:Y:S01]  /*0250*/  @P3 F2I.F64.TRUNC R26, R18 ;  /* 0x00000012001a3311 */ /* 0x000162000030d100 */
[----:B------:R-:W-:Y:S01]  /*0260*/  SEL R0, RZ, 0x1, !P1 ;  /* 0x00000001ff007807 */ /* 0x000fe20004800000 */
[----:B0-----:R-:W4:Y:S06]  /*0270*/  LDG.E.64 R18, desc[UR4][R10.64+0x78] ;  /* 0x000078040a127981 */ /* 0x001f2c000c1e1b00 */
[----:B-----5:R-:W0:Y:S02]  /*0280*/  I2F.F64 R24, R26 ;  /* 0x0000001a00187312 */ /* 0x020e240000201c00 */
[----:B0-----:R-:W-:-:S14]  /*0290*/  DSETP.GT.AND P0, PT, R22, R24, PT ;  /* 0x000000181600722a */ /* 0x001fdc0003f04000 */
[----:B------:R0:W5:Y:S01]  /*02a0*/  @P0 F2I.F64.TRUNC R26, R22 ;  /* 0x00000016001a0311 */ /* 0x000162000030d100 */
[----:B------:R-:W-:Y:S01]  /*02b0*/  SEL R0, R0, 0x2, !P5 ;  /* 0x0000000200007807 */ /* 0x000fe20006800000 */
[----:B0-----:R-:W4:Y:S06]  /*02c0*/  LDG.E.64 R22, desc[UR4][R10.64+0xb0] ;  /* 0x0000b0040a167981 */ /* 0x001f2c000c1e1b00 */
[----:B-----5:R-:W0:Y:S02]  /*02d0*/  I2F.F64 R24, R26 ;  /* 0x0000001a00187312 */ /* 0x020e240000201c00 */
[----:B0-----:R-:W-:-:S14]  /*02e0*/  DSETP.GT.AND P6, PT, R6, R24, PT ;  /* 0x000000180600722a */ /* 0x001fdc0003fc4000 */
[----:B------:R-:W0:Y:S08]  /*02f0*/  @P6 F2I.F64.TRUNC R26, R6 ;  /* 0x00000006001a6311 */ /* 0x000e30000030d100 */
[----:B0-----:R-:W2:Y:S02]  /*0300*/  I2F.F64 R24, R26 ;  /* 0x0000001a00187312 */ /* 0x001ea40000201c00 */
[----:B--2---:R-:W-:-:S14]  /*0310*/  DSETP.GT.AND P1, PT, R4, R24, PT ;  /* 0x000000180400722a */ /* 0x004fdc0003f24000 */
[----:B------:R-:W0:Y:S08]  /*0320*/  @P1 F2I.F64.TRUNC R26, R4 ;  /* 0x00000004001a1311 */ /* 0x000e30000030d100 */
[----:B0-----:R-:W3:Y:S02]  /*0330*/  I2F.F64 R24, R26 ;  /* 0x0000001a00187312 */ /* 0x001ee40000201c00 */
[----:B---3--:R-:W-:Y:S01]  /*0340*/  DSETP.GT.AND P5, PT, R16, R24, PT ;  /* 0x000000181000722a */ /* 0x008fe20003fa4000 */
[----:B------:R-:W2:-:S13]  /*0350*/  LDG.E.64 R24, desc[UR4][R10.64+0x80] ;  /* 0x000080040a187981 */ /* 0x000e9a000c1e1b00 */
[----:B------:R-:W0:Y:S01]  /*0360*/  @P5 F2I.F64.TRUNC R26, R16 ;  /* 0x00000010001a5311 */ /* 0x000e22000030d100 */
[----:B------:R-:W-:-:S07]  /*0370*/  SEL R0, R0, 0x3, !P2 ;  /* 0x0000000300007807 */ /* 0x000fce0005000000 */
[----:B0-----:R-:W4:Y:S02]  /*0380*/  I2F.F64 R6, R26 ;  /* 0x0000001a00067312 */ /* 0x001f240000201c00 */
[----:B----4-:R-:W-:Y:S01]  /*0390*/  DSETP.GT.AND P2, PT, R8, R6, PT ;  /* 0x000000060800722a */ /* 0x010fe20003f44000 */
[----:B------:R-:W3:-:S13]  /*03a0*/  LDG.E.64 R6, desc[UR4][R10.64+0x88] ;  /* 0x000088040a067981 */ /* 0x000eda000c1e1b00 */
[----:B------:R-:W0:Y:S01]  /*03b0*/  @P2 F2I.F64.TRUNC R26, R8 ;  /* 0x00000008001a2311 */ /* 0x000e22000030d100 */
[----:B------:R-:W-:-:S07]  /*03c0*/  SEL R0, R0, 0x4, !P4 ;  /* 0x0000000400007807 */ /* 0x000fce0006000000 */
[----:B0-----:R-:W0:Y:S02]  /*03d0*/  I2F.F64 R4, R26 ;  /* 0x0000001a00047312 */ /* 0x001e240000201c00 */
[----:B0-----:R-:W-:Y:S01]  /*03e0*/  DSETP.GT.AND P4, PT, R14, R4, PT ;  /* 0x000000040e00722a */ /* 0x001fe20003f84000 */
[----:B------:R-:W4:-:S13]  /*03f0*/  LDG.E.64 R4, desc[UR4][R10.64+0x90] ;  /* 0x000090040a047981 */ /* 0x000f1a000c1e1b00 */
[----:B------:R-:W0:Y:S01]  /*0400*/  @P4 F2I.F64.TRUNC R26, R14 ;  /* 0x0000000e001a4311 */ /* 0x000e22000030d100 */
[----:B------:R-:W-:-:S07]  /*0410*/  SEL R0, R0, 0x5, !P3 ;  /* 0x0000000500007807 */ /* 0x000fce0005800000 */
[----:B0-----:R-:W0:Y:S02]  /*0420*/  I2F.F64 R16, R26 ;  /* 0x0000001a00107312 */ /* 0x001e240000201c00 */
[----:B0-----:R-:W-:Y:S01]  /*0430*/  DSETP.GT.AND P3, PT, R20, R16, PT ;  /* 0x000000101400722a */ /* 0x001fe20003f64000 */
[----:B------:R-:W5:-:S13]  /*0440*/  LDG.E.64 R16, desc[UR4][R10.64+0x98] ;  /* 0x000098040a107981 */ /* 0x000f5a000c1e1b00 */
        /* <DEDUP_REMOVED lines=8> */
[----:B0-----:R-:W-:-:S14]  /*04d0*/  DSETP.GT.AND P6, PT, R2, R14, PT ;  /* 0x0000000e0200722a */ /* 0x001fdc0003fc4000 */
[----:B------:R0:W1:Y:S01]  /*04e0*/  @P6 F2I.F64.TRUNC R26, R2 ;  /* 0x00000002001a6311 */ /* 0x000062000030d100 */
[----:B------:R-:W-:Y:S01]  /*04f0*/  SEL R0, R0, 0x8, !P1 ;  /* 0x0000000800007807 */ /* 0x000fe20004800000 */
[----:B0-----:R-:W5:Y:S06]  /*0500*/  LDG.E.64 R2, desc[UR4][R10.64+0xb8] ;  /* 0x0000b8040a027981 */ /* 0x001f6c000c1e1b00 */
[----:B-1----:R-:W0:Y:S02]  /*0510*/  I2F.F64 R14, R26 ;  /* 0x0000001a000e7312 */ /* 0x002e240000201c00 */
[----:B0-----:R-:W-:-:S14]  /*0520*/  DSETP.GT.AND P1, PT, R18, R14, PT ;  /* 0x0000000e1200722a */ /* 0x001fdc0003f24000 */
[----:B------:R0:W1:Y:S01]  /*0530*/  @P1 F2I.F64.TRUNC R26, R18 ;  /* 0x00000012001a1311 */ /* 0x000062000030d100 */
[----:B------:R-:W3:Y:S01]  /*0540*/  LDC.64 R14, c[0x0][0x388] ;  /* 0x0000e200ff0e7b82 */ /* 0x000ee20000000a00 */
[----:B------:R-:W-:Y:S01]  /*0550*/  SEL R0, R0, 0x9, !P5 ;  /* 0x0000000900007807 */ /* 0x000fe20006800000 */
[----:B0-----:R-:W5:Y:S05]  /*0560*/  LDG.E.64 R18, desc[UR4][R10.64+0xc0] ;  /* 0x0000c0040a127981 */ /* 0x001f6a000c1e1b00 */
[----:B-1----:R-:W2:Y:S02]  /*0570*/  I2F.F64 R12, R26 ;  /* 0x0000001a000c7312 */ /* 0x002ea40000201c00 */
[----:B--2---:R-:W-:Y:S01]  /*0580*/  DSETP.GT.AND P5, PT, R24, R12, PT ;  /* 0x0000000c1800722a */ /* 0x004fe20003fa4000 */
[----:B---3--:R-:W2:-:S13]  /*0590*/  LDG.E.64 R12, desc[UR4][R14.64] ;  /* 0x000000040e0c7981 */ /* 0x008e9a000c1e1b00 */
[----:B------:R0:W1:Y:S01]  /*05a0*/  @P5 F2I.F64.TRUNC R26, R24 ;  /* 0x00000018001a5311 */ /* 0x000062000030d100 */
[----:B------:R-:W-:Y:S01]  /*05b0*/  SEL R0, R0, 0xa, !P2 ;  /* 0x0000000a00007807 */ /* 0x000fe20005000000 */
[----:B0-----:R-:W3:Y:S06]  /*05c0*/  LDG.E.64 R24, desc[UR4][R14.64+0x10] ;  /* 0x000010040e187981 */ /* 0x001eec000c1e1b00 */
[----:B-1----:R-:W0:Y:S02]  /*05d0*/  I2F.F64 R20, R26 ;  /* 0x0000001a00147312 */ /* 0x002e240000201c00 */
[----:B0-----:R-:W-:Y:S01]  /*05e0*/  DSETP.GT.AND P2, PT, R6, R20, PT ;  /* 0x000000140600722a */ /* 0x001fe20003f44000 */
[----:B------:R-:W3:-:S13]  /*05f0*/  LDG.E.64 R20, desc[UR4][R14.64+0x8] ;  /* 0x000008040e147981 */ /* 0x000eda000c1e1b00 */
[----:B------:R-:W0:Y:S01]  /*0600*/  @P2 F2I.F64.TRUNC R26, R6 ;  /* 0x00000006001a2311 */ /* 0x000e22000030d100 */
[----:B------:R-:W-:-:S07]  /*0610*/  SEL R0, R0, 0xb, !P4 ;  /* 0x0000000b00007807 */ /* 0x000fce0006000000 */
[----:B0-----:R-:W4:Y:S02]  /*0620*/  I2F.F64 R6, R26 ;  /* 0x0000001a00067312 */ /* 0x001f240000201c00 */
[----:B----4-:R-:W-:-:S14]  /*0630*/  DSETP.GT.AND P4, PT, R4, R6, PT ;  /* 0x000000060400722a */ /* 0x010fdc0003f84000 */
[----:B------:R-:W0:Y:S01]  /*0640*/  @P4 F2I.F64.TRUNC R26, R4 ;  /* 0x00000004001a4311 */ /* 0x000e22000030d100 */
[----:B------:R-:W-:-:S07]  /*0650*/  SEL R0, R0, 0xc, !P3 ;  /* 0x0000000c00007807 */ /* 0x000fce0005800000 */
[----:B0-----:R-:W5:Y:S02]  /*0660*/  I2F.F64 R4, R26 ;  /* 0x0000001a00047312 */ /* 0x001f640000201c00 */
[----:B-----5:R-:W-:Y:S01]  /*0670*/  DSETP.GT.AND P3, PT, R16, R4, PT ;  /* 0x000000041000722a */ /* 0x020fe20003f64000 */
[----:B------:R-:W4:-:S13]  /*0680*/  LDG.E.64 R4, desc[UR4][R14.64+0x18] ;  /* 0x000018040e047981 */ /* 0x000f1a000c1e1b00 */
[----:B------:R0:W1:Y:S01]  /*0690*/  @P3 F2I.F64.TRUNC R26, R16 ;  /* 0x00000010001a3311 */ /* 0x000062000030d100 */
[----:B------:R-:W-:Y:S01]  /*06a0*/  SEL R0, R0, 0xd, !P0 ;  /* 0x0000000d00007807 */ /* 0x000fe20004000000 */
[----:B0-----:R-:W5:Y:S06]  /*06b0*/  LDG.E.64 R16, desc[UR4][R14.64+0x20] ;  /* 0x000020040e107981 */ /* 0x001f6c000c1e1b00 */
[----:B-1----:R-:W0:Y:S02]  /*06c0*/  I2F.F64 R6, R26 ;  /* 0x0000001a00067312 */ /* 0x002e240000201c00 */
[----:B0-----:R-:W-:Y:S01]  /*06d0*/  DSETP.GT.AND P0, PT, R8, R6, PT ;  /* 0x000000060800722a */ /* 0x001fe20003f04000 */
[----:B------:R-:W-:Y:S01]  /*06e0*/  SEL R0, R0, 0xe, !P6 ;  /* 0x0000000e00007807 */ /* 0x000fe20007000000 */
[----:B------:R-:W5:-:S12]  /*06f0*/  LDG.E.64 R6, desc[UR4][R10.64+0xc8] ;  /* 0x0000c8040a067981 */ /* 0x000f58000c1e1b00 */
[----:B------:R-:W0:Y:S08]  /*0700*/  @P0 F2I.F64.TRUNC R26, R8 ;  /* 0x00000008001a0311 */ /* 0x000e30000030d100 */
[----:B0-----:R-:W0:Y:S02]  /*0710*/  I2F.F64 R8, R26 ;  /* 0x0000001a00087312 */ /* 0x001e240000201c00 */
[----:B0-----:R-:W-:-:S14]  /*0720*/  DSETP.GT.AND P6, PT, R28, R8, PT ;  /* 0x000000081c00722a */ /* 0x001fdc0003fc4000 */
[----:B------:R0:W1:Y:S01]  /*0730*/  @P6 F2I.F64.TRUNC R26, R28 ;  /* 0x0000001c001a6311 */ /* 0x000062000030d100 */
[----:B------:R-:W-:Y:S01]  /*0740*/  SEL R0, R0, 0xf, !P1 ;  /* 0x0000000f00007807 */ /* 0x000fe20004800000 */
[----:B0-----:R-:W5:Y:S06]  /*0750*/  LDG.E.64 R28, desc[UR4][R14.64+0x28] ;  /* 0x000028040e1c7981 */ /* 0x001f6c000c1e1b00 */
[----:B-1----:R-:W0:Y:S02]  /*0760*/  I2F.F64 R8, R26 ;  /* 0x0000001a00087312 */ /* 0x002e240000201c00 */
[----:B0-----:R-:W-:Y:S01]  /*0770*/  DSETP.GT.AND P1, PT, R22, R8, PT ;  /* 0x000000081600722a */ /* 0x001fe20003f24000 */
[----:B------:R-:W5:-:S13]  /*0780*/  LDG.E.64 R8, desc[UR4][R10.64+0xd0] ;  /* 0x0000d0040a087981 */ /* 0x000f5a000c1e1b00 */
[----:B------:R-:W0:Y:S01]  /*0790*/  @P1 F2I.F64.TRUNC R26, R22 ;  /* 0x00000016001a1311 */ /* 0x000e22000030d100 */
[----:B------:R-:W-:-:S07]  /*07a0*/  SEL R27, R0, 0x10, !P5 ;  /* 0x00000010001b7807 */ /* 0x000fce0006800000 */
[----:B--2---:R-:W1:Y:S01]  /*07b0*/  F2I.F64.TRUNC R22, R12 ;  /* 0x0000000c00167311 */ /* 0x004e62000030d100 */
[----:B------:R-:W-:-:S07]  /*07c0*/  DSETP.GT.AND P5, PT, R12, RZ, PT ;  /* 0x000000ff0c00722a */ /* 0x000fce0003fa4000 */
[----:B0-----:R-:W0:Y:S01]  /*07d0*/  I2F.F64 R12, R26 ;  /* 0x0000001a000c7312 */ /* 0x001e220000201c00 */
[----:B-1----:R-:W-:Y:S02]  /*07e0*/  SEL R0, R22, RZ, P5 ;  /* 0x000000ff16007207 */ /* 0x002fe40002800000 */
[----:B------:R-:W-:Y:S01]  /*07f0*/  SEL R27, R27, 0x11, !P2 ;  /* 0x000000111b1b7807 */ /* 0x000fe20005000000 */
[----:B------:R-:W2:Y:S01]  /*0800*/  LDG.E.64 R22, desc[UR4][R10.64+0xd8] ;  /* 0x0000d8040a167981 */ /* 0x000ea2000c1e1b00 */
[----:B0-----:R-:W-:-:S03]  /*0810*/  DSETP.GT.AND P5, PT, R2, R12, PT ;  /* 0x0000000c0200722a */ /* 0x001fc60003fa4000 */
[----:B------:R-:W3:Y:S11]  /*0820*/  I2F.F64 R12, R0 ;  /* 0x00000000000c7312 */ /* 0x000ef60000201c00 */
[----:B------:R0:W1:Y:S01]  /*0830*/  @P5 F2I.F64.TRUNC R26, R2 ;  /* 0x00000002001a5311 */ /* 0x000062000030d100 */
[----:B---3--:R-:W-:Y:S01]  /*0840*/  DSETP.GT.AND P2, PT, R20, R12, PT ;  /* 0x0000000c1400722a */ /* 0x008fe20003f44000 */
[----:B------:R-:W-:Y:S01]  /*0850*/  SEL R27, R27, 0x12, !P4 ;  /* 0x000000121b1b7807 */ /* 0x000fe20006000000 */
[----:B0-----:R-:W3:Y:S05]  /*0860*/  LDG.E.64 R2, desc[UR4][R14.64+0x30] ;  /* 0x000030040e027981 */ /* 0x001eea000c1e1b00 */
[----:B-1----:R-:W0:Y:S08]  /*0870*/  I2F.F64 R12, R26 ;  /* 0x0000001a000c7312 */ /* 0x002e300000201c00 */
[----:B------:R-:W1:Y:S01]  /*0880*/  @P2 F2I.F64.TRUNC R0, R20 ;  /* 0x0000001400002311 */ /* 0x000e62000030d100 */
[----:B0-----:R-:W-:-:S07]  /*0890*/  DSETP.GT.AND P4, PT, R18, R12, PT ;  /* 0x0000000c1200722a */ /* 0x001fce0003f84000 */
[----:B-1----:R-:W0:Y:S01]  /*08a0*/  I2F.F64 R12, R0 ;  /* 0x00000000000c7312 */ /* 0x002e220000201c00 */
[----:B------:R-:W-:Y:S01]  /*08b0*/  SEL R27, R27, 0x13, !P3 ;  /* 0x000000131b1b7807 */ /* 0x000fe20005800000 */
[----:B0-----:R-:W-:Y:S01]  /*08c0*/  DSETP.GT.AND P3, PT, R24, R12, PT ;  /* 0x0000000c1800722a */ /* 0x001fe20003f64000 */
[----:B------:R-:W3:-:S13]  /*08d0*/  LDG.E.64 R12, desc[UR4][R10.64+0xe0] ;  /* 0x0000e0040a0c7981 */ /* 0x000eda000c1e1b00 */
[----:B------:R0:W1:Y:S01]  /*08e0*/  @P3 F2I.F64.TRUNC R0, R24 ;  /* 0x0000001800003311 */ /* 0x000062000030d100 */
[----:B------:R-:W-:Y:S01]  /*08f0*/  SEL R27, R27, 0x14, !P0 ;  /* 0x000000141b1b7807 */ /* 0x000fe20004000000 */
[----:B0-----:R-:W3:Y:S06]  /*0900*/  LDG.E.64 R24, desc[UR4][R14.64+0x40] ;  /* 0x000040040e187981 */ /* 0x001eec000c1e1b00 */
[----:B-1----:R-:W4:Y:S02]  /*0910*/  I2F.F64 R20, R0 ;  /* 0x0000000000147312 */ /* 0x002f240000201c00 */
[----:B----4-:R-:W-:Y:S01]  /*0920*/  DSETP.GT.AND P0, PT, R4, R20, PT ;  /* 0x000000140400722a */ /* 0x010fe20003f04000 */
[----:B------:R-:W4:Y:S05]  /*0930*/  LDG.E.64 R20, desc[UR4][R14.64+0x38] ;  /* 0x000038040e147981 */ /* 0x000f2a000c1e1b00 */
[----:B------:R-:W0:Y:S08]  /*0940*/  @P4 F2I.F64.TRUNC R26, R18 ;  /* 0x00000012001a4311 */ /* 0x000e30000030d100 */
[----:B------:R-:W1:Y:S08]  /*0950*/  @P0 F2I.F64.TRUNC R0, R4 ;  /* 0x0000000400000311 */ /* 0x000e70000030d100 */
[----:B0-----:R-:W5:Y:S08]  /*0960*/  I2F.F64 R4, R26 ;  /* 0x0000001a00047312 */ /* 0x001f700000201c00 */
[----:B-1----:R-:W0:Y:S01]  /*0970*/  I2F.F64 R18, R0 ;  /* 0x0000000000127312 */ /* 0x002e220000201c00 */
[----:B------:R-:W-:-:S04]  /*0980*/  SEL R27, R27, 0x15, !P6 ;  /* 0x000000151b1b7807 */ /* 0x000fc80007000000 */
[----:B------:R-:W-:Y:S01]  /*0990*/  SEL R27, R27, 0x16, !P1 ;  /* 0x000000161b1b7807 */ /* 0x000fe20004800000 */
[----:B-----5:R-:W-:Y:S02]  /*09a0*/  DSETP.GT.AND P6, PT, R6, R4, PT ;  /* 0x000000040600722a */ /* 0x020fe40003fc4000 */
[----:B0-----:R-:W-:Y:S01]  /*09b0*/  DSETP.GT.AND P1, PT, R16, R18, PT ;  /* 0x000000121000722a */ /* 0x001fe20003f24000 */
[----:B------:R-:W5:Y:S11]  /*09c0*/  LDG.E.64 R18, desc[UR4][R14.64+0x48] ;  /* 0x000048040e127981 */ /* 0x000f76000c1e1b00 */
[----:B------:R-:W0:Y:S01]  /*09d0*/  @P6 F2I.F64.TRUNC R26, R6 ;  /* 0x00000006001a6311 */ /* 0x000e22000030d100 */
[----:B------:R-:W-:-:S07]  /*09e0*/  SEL R27, R27, 0x17, !P5 ;  /* 0x000000171b1b7807 */ /* 0x000fce0006800000 */
[----:B0-----:R-:W-:Y:S08]  /*09f0*/  I2F.F64 R4, R26 ;  /* 0x0000001a00047312 */ /* 0x001ff00000201c00 */
[----:B------:R-:W0:Y:S01]  /*0a00*/  @P1 F2I.F64.TRUNC R0, R16 ;  /* 0x0000001000001311 */ /* 0x000e22000030d100 */
[----:B------:R-:W-:-:S07]  /*0a10*/  SEL R27, R27, 0x18, !P4 ;  /* 0x000000181b1b7807 */ /* 0x000fce0006000000 */
[----:B0-----:R-:W0:Y:S01]  /*0a20*/  I2F.F64 R6, R0 ;  /* 0x0000000000067312 */ /* 0x001e220000201c00 */
[----:B------:R-:W-:Y:S01]  /*0a30*/  DSETP.GT.AND P5, PT, R8, R4, PT ;  /* 0x000000040800722a */ /* 0x000fe20003fa4000 */
[----:B------:R-:W5:Y:S01]  /*0a40*/  LDG.E.64 R4, desc[UR4][R14.64+0x50] ;  /* 0x000050040e047981 */ /* 0x000f62000c1e1b00 */
[----:B0-----:R-:W-:-:S03]  /*0a50*/  DSETP.GT.AND P4, PT, R28, R6, PT ;  /* 0x000000061c00722a */ /* 0x001fc60003f84000 */
[----:B------:R-:W5:Y:S09]  /*0a60*/  LDG.E.64 R6, desc[UR4][R14.64+0x58] ;  /* 0x000058040e067981 */ /* 0x000f72000c1e1b00 */
[----:B------:R0:W1:Y:S02]  /*0a70*/  @P5 F2I.F64.TRUNC R26, R8 ;  /* 0x00000008001a5311 */ /* 0x000064000030d100 */
[----:B0-----:R-:W5:Y:S06]  /*0a80*/  LDG.E.64 R8, desc[UR4][R14.64+0x60] ;  /* 0x000060040e087981 */ /* 0x001f6c000c1e1b00 */
[----:B------:R-:W-:Y:S08]  /*0a90*/  @P4 F2I.F64.TRUNC R0, R28 ;  /* 0x0000001c00004311 */ /* 0x000ff0000030d100 */
[----:B-1----:R-:W2:Y:S01]  /*0aa0*/  I2F.F64 R16, R26 ;  /* 0x0000001a00107312 */ /* 0x002ea20000201c00 */
[----:B------:R-:W-:-:S04]  /*0ab0*/  SEL R27, R27, 0x19, !P6 ;  /* 0x000000191b1b7807 */ /* 0x000fc80007000000 */
[----:B------:R-:W-:Y:S01]  /*0ac0*/  SEL R27, R27, 0x1a, !P5 ;  /* 0x0000001a1b1b7807 */ /* 0x000fe20006800000 */
[----:B--2---:R-:W-:Y:S02]  /*0ad0*/  DSETP.GT.AND P6, PT, R22, R16, PT ;  /* 0x000000101600722a */ /* 0x004fe40003fc4000 */
[----:B------:R-:W3:-:S12]  /*0ae0*/  I2F.F64 R16, R0 ;  /* 0x0000000000107312 */ /* 0x000ed80000201c00 */
[----:B------:R-:W0:Y:S01]  /*0af0*/  @P6 F2I.F64.TRUNC R26, R22 ;  /* 0x00000016001a6311 */ /* 0x000e22000030d100 */
[----:B---3--:R-:W-:Y:S01]  /*0b00*/  DSETP.GT.AND P5, PT, R2, R16, PT ;  /* 0x000000100200722a */ /* 0x008fe20003fa4000 */
[----:B------:R-:W2:Y:S06]  /*0b10*/  LDG.E.64 R16, desc[UR4][R14.64+0x68] ;  /* 0x000068040e107981 */ /* 0x000eac000c1e1b00 */
[----:B0-----:R-:W0:Y:S08]  /*0b20*/  I2F.F64 R28, R26 ;  /* 0x0000001a001c7312 */ /* 0x001e300000201c00 */
[----:B------:R-:W1:Y:S01]  /*0b30*/  @P5 F2I.F64.TRUNC R0, R2 ;  /* 0x0000000200005311 */ /* 0x000e62000030d100 */
[----:B------:R-:W-:Y:S01]  /*0b40*/  SEL R27, R27, 0x1b, !P6 ;  /* 0x0000001b1b1b7807 */ /* 0x000fe20007000000 */
[----:B0-----:R-:W-:-:S06]  /*0b50*/  DSETP.GT.AND P6, PT, R12, R28, PT ;  /* 0x0000001c0c00722a */ /* 0x001fcc0003fc4000 */
[----:B-1----:R-:W4:Y:S01]  /*0b60*/  I2F.F64 R28, R0 ;  /* 0x00000000001c7312 */ /* 0x002f220000201c00 */
[----:B------:R-:W-:-:S07]  /*0b70*/  SEL R3, R27, 0x1c, !P6 ;  /* 0x0000001c1b037807 */ /* 0x000fce0007000000 */
[----:B------:R-:W-:Y:S01]  /*0b80*/  @P6 F2I.F64.TRUNC R26, R12 ;  /* 0x0000000c001a6311 */ /* 0x000fe2000030d100 */
[----:B----4-:R-:W-:Y:S01]  /*0b90*/  DSETP.GT.AND P6, PT, R20, R28, PT ;  /* 0x0000001c1400722a */ /* 0x010fe20003fc4000 */
[----:B------:R-:W3:-:S13]  /*0ba0*/  LDG.E.64 R28, desc[UR4][R14.64+0x70] ;  /* 0x000070040e1c7981 */ /* 0x000eda000c1e1b00 */
[----:B------:R-:W0:Y:S01]  /*0bb0*/  @P6 F2I.F64.TRUNC R0, R20 ;  /* 0x0000001400006311 */ /* 0x000e22000030d100 */
[----:B------:R-:W-:-:S07]  /*0bc0*/  SEL R2, RZ, 0x1, !P2 ;  /* 0x00000001ff027807 */ /* 0x000fce0005000000 */
[----:B0-----:R-:W0:Y:S02]  /*0bd0*/  I2F.F64 R22, R0 ;  /* 0x0000000000167312 */ /* 0x001e240000201c00 */
[----:B0-----:R-:W-:Y:S01]  /*0be0*/  DSETP.GT.AND P2, PT, R24, R22, PT ;  /* 0x000000161800722a */ /* 0x001fe20003f44000 */
[----:B------:R-:W4:-:S13]  /*0bf0*/  LDG.E.64 R22, desc[UR4][R14.64+0x78] ;  /* 0x000078040e167981 */ /* 0x000f1a000c1e1b00 */
[----:B------:R-:W0:Y:S01]  /*0c00*/  @P2 F2I.F64.TRUNC R0, R24 ;  /* 0x0000001800002311 */ /* 0x000e22000030d100 */
[----:B------:R-:W-:-:S07]  /*0c10*/  SEL R2, R2, 0x2, !P3 ;  /* 0x0000000202027807 */ /* 0x000fce0005800000 */
[----:B0-----:R-:W5:Y:S02]  /*0c20*/  I2F.F64 R12, R0 ;  /* 0x00000000000c7312 */ /* 0x001f640000201c00 */
[----:B-----5:R-:W-:Y:S01]  /*0c30*/  DSETP.GT.AND P3, PT, R18, R12, PT ;  /* 0x0000000c1200722a */ /* 0x020fe20003f64000 */
        /* <DEDUP_REMOVED lines=18> */
[----:B0-----:R-:W2:Y:S02]  /*0d60*/  I2F.F64 R4, R0 ;  /* 0x0000000000047312 */ /* 0x001ea40000201c00 */
[----:B--2---:R-:W-:Y:S01]  /*0d70*/  DSETP.GT.AND P5, PT, R16, R4, PT ;  /* 0x000000041000722a */ /* 0x004fe20003fa4000 */
[----:B------:R-:W2:-:S13]  /*0d80*/  LDG.E.64 R4, desc[UR4][R14.64+0xa0] ;  /* 0x0000a0040e047981 */ /* 0x000e9a000c1e1b00 */
[----:B------:R-:W0:Y:S01]  /*0d90*/  @P5 F2I.F64.TRUNC R0, R16 ;  /* 0x0000001000005311 */ /* 0x000e22000030d100 */
[----:B------:R-:W-:-:S07]  /*0da0*/  SEL R2, R2, 0x7, !P6 ;  /* 0x0000000702027807 */ /* 0x000fce0007000000 */
[----:B0-----:R-:W3:Y:S02]  /*0db0*/  I2F.F64 R6, R0 ;  /* 0x0000000000067312 */ /* 0x001ee40000201c00 */
[----:B---3--:R-:W-:Y:S01]  /*0dc0*/  DSETP.GT.AND P6, PT, R28, R6, PT ;  /* 0x000000061c00722a */ /* 0x008fe20003fc4000 */
[----:B------:R-:W3:-:S13]  /*0dd0*/  LDG.E.64 R6, desc[UR4][R14.64+0xa8] ;  /* 0x0000a8040e067981 */ /* 0x000eda000c1e1b00 */
[----:B------:R-:W0:Y:S01]  /*0de0*/  @P6 F2I.F64.TRUNC R0, R28 ;  /* 0x0000001c00006311 */ /* 0x000e22000030d100 */
[----:B------:R-:W-:-:S07]  /*0df0*/  SEL R2, R2, 0x8, !P2 ;  /* 0x0000000802027807 */ /* 0x000fce0005000000 */
[----:B0-----:R-:W4:Y:S02]  /*0e00*/  I2F.F64 R8, R0 ;  /* 0x0000000000087312 */ /* 0x001f240000201c00 */
[----:B----4-:R-:W-:Y:S01]  /*0e10*/  DSETP.GT.AND P2, PT, R22, R8, PT ;  /* 0x000000081600722a */ /* 0x010fe20003f44000 */
        /* <DEDUP_REMOVED lines=29> */
[----:B---3--:R-:W-:-:S14]  /*0ff0*/  DSETP.GT.AND P6, PT, R6, R24, PT ;  /* 0x000000180600722a */ /* 0x008fdc0003fc4000 */
[----:B------:R0:W1:Y:S01]  /*1000*/  @P6 F2I.F64.TRUNC R0, R6 ;  /* 0x0000000600006311 */ /* 0x000062000030d100 */
[----:B------:R-:W-:Y:S01]  /*1010*/  SEL R2, R2, 0xf, !P2 ;  /* 0x0000000f02027807 */ /* 0x000fe20005000000 */
[----:B0-----:R-:W3:Y:S06]  /*1020*/  LDG.E.64 R6, desc[UR4][R14.64+0xe8] ;  /* 0x0000e8040e067981 */ /* 0x001eec000c1e1b00 */
[----:B-1----:R-:W4:Y:S02]  /*1030*/  I2F.F64 R24, R0 ;  /* 0x0000000000187312 */ /* 0x002f240000201c00 */
[----:B----4-:R-:W-:Y:S01]  /*1040*/  DSETP.GT.AND P2, PT, R8, R24, PT ;  /* 0x000000180800722a */ /* 0x010fe20003f44000 */
[----:B------:R-:W-:Y:S01]  /*1050*/  SEL R2, R2, 0x10, !P3 ;  /* 0x0000001002027807 */ /* 0x000fe20005800000 */
[----:B------:R-:W4:-:S12]  /*1060*/  LDG.E.64 R24, desc[UR4][R10.64+0xe8] ;  /* 0x0000e8040a187981 */ /* 0x000f18000c1e1b00 */
[----:B------:R0:W1:Y:S01]  /*1070*/  @P2 F2I.F64.TRUNC R0, R8 ;  /* 0x0000000800002311 */ /* 0x000062000030d100 */
[----:B------:R-:W-:Y:S01]  /*1080*/  SEL R2, R2, 0x11, !P0 ;  /* 0x0000001102027807 */ /* 0x000fe20004000000 */
[----:B0-----:R-:W3:Y:S06]  /*1090*/  LDG.E.64 R8, desc[UR4][R10.64+0xf0] ;  /* 0x0000f0040a087981 */ /* 0x001eec000c1e1b00 */
[----:B-1----:R-:W5:Y:S01]  /*10a0*/  I2F.F64 R18, R0 ;  /* 0x0000000000127312 */ /* 0x002f620000201c00 */
[----:B------:R-:W-:Y:S01]  /*10b0*/  SEL R2, R2, 0x12, !P1 ;  /* 0x0000001202027807 */ /* 0x000fe20004800000 */
[----:B------:R-:W3:Y:S01]  /*10c0*/  LDG.E.64 R10, desc[UR4][R10.64+0xf8] ;  /* 0x0000f8040a0a7981 */ /* 0x000ee2000c1e1b00 */
[----:B-----5:R-:W-:-:S03]  /*10d0*/  DSETP.GT.AND P3, PT, R16, R18, PT ;  /* 0x000000121000722a */ /* 0x020fc60003f64000 */
[----:B------:R-:W5:Y:S11]  /*10e0*/  LDG.E.64 R18, desc[UR4][R14.64+0xe0] ;  /* 0x0000e0040e127981 */ /* 0x000f76000c1e1b00 */
[----:B------:R-:W0:Y:S08]  /*10f0*/  @P3 F2I.F64.TRUNC R0, R16 ;  /* 0x0000001000003311 */ /* 0x000e30000030d100 */
[----:B0-----:R-:W0:Y:S02]  /*1100*/  I2F.F64 R4, R0 ;  /* 0x0000000000047312 */ /* 0x001e240000201c00 */
[----:B0-----:R-:W-:-:S14]  /*1110*/  DSETP.GT.AND P0, PT, R28, R4, PT ;  /* 0x000000041c00722a */ /* 0x001fdc0003f04000 */
[----:B------:R0:W1:Y:S01]  /*1120*/  @P0 F2I.F64.TRUNC R0, R28 ;  /* 0x0000001c00000311 */ /* 0x000062000030d100 */
[----:B------:R-:W-:Y:S01]  /*1130*/  SEL R2, R2, 0x13, !P4 ;  /* 0x0000001302027807 */ /* 0x000fe20006000000 */
[----:B0-----:R-:W3:Y:S06]  /*1140*/  LDG.E.64 R28, desc[UR4][R14.64+0xf0] ;  /* 0x0000f0040e1c7981 */ /* 0x001eec000c1e1b00 */
[----:B-1----:R-:W0:Y:S01]  /*1150*/  I2F.F64 R4, R0 ;  /* 0x0000000000047312 */ /* 0x002e220000201c00 */
[----:B------:R-:W-:Y:S01]  /*1160*/  SEL R2, R2, 0x14, !P5 ;  /* 0x0000001402027807 */ /* 0x000fe20006800000 */
[----:B------:R-:W3:Y:S01]  /*1170*/  LDG.E.64 R14, desc[UR4][R14.64+0xf8] ;  /* 0x0000f8040e0e7981 */ /* 0x000ee2000c1e1b00 */
[----:B0-----:R-:W-:-:S14]  /*1180*/  DSETP.GT.AND P1, PT, R22, R4, PT ;  /* 0x000000041600722a */ /* 0x001fdc0003f24000 */
[----:B------:R-:W0:Y:S08]  /*1190*/  @P1 F2I.F64.TRUNC R0, R22 ;  /* 0x0000001600001311 */ /* 0x000e30000030d100 */
[----:B0-----:R-:W0:Y:S02]  /*11a0*/  I2F.F64 R4, R0 ;  /* 0x0000000000047312 */ /* 0x001e240000201c00 */
[----:B0-----:R-:W-:Y:S01]  /*11b0*/  DSETP.GT.AND P4, PT, R12, R4, PT ;  /* 0x000000040c00722a */ /* 0x001fe20003f84000 */
[----:B------:R-:W0:-:S13]  /*11c0*/  LDC.64 R4, c[0x0][0x398] ;  /* 0x0000e600ff047b82 */ /* 0x000e1a0000000a00 */
[----:B------:R0:W1:Y:S02]  /*11d0*/  @P4 F2I.F64.TRUNC R0, R12 ;  /* 0x0000000c00004311 */ /* 0x000064000030d100 */
[----:B0-----:R-:W3:Y:S06]  /*11e0*/  LDG.E.64 R12, desc[UR4][R4.64] ;  /* 0x00000004040c7981 */ /* 0x001eec000c1e1b00 */
[----:B-1----:R-:W2:Y:S02]  /*11f0*/  I2F.F64 R16, R0 ;  /* 0x0000000000107312 */ /* 0x002ea40000201c00 */
[----:B--2---:R-:W-:Y:S01]  /*1200*/  DSETP.GT.AND P5, PT, R20, R16, PT ;  /* 0x000000101400722a */ /* 0x004fe20003fa4000 */
[----:B------:R-:W2:-:S13]  /*1210*/  LDG.E.64 R16, desc[UR4][R4.64+0x8] ;  /* 0x0000080404107981 */ /* 0x000e9a000c1e1b00 */
[----:B------:R-:W0:Y:S01]  /*1220*/  @P5 F2I.F64.TRUNC R0, R20 ;  /* 0x0000001400005311 */ /* 0x000e22000030d100 */
[----:B------:R-:W-:-:S07]  /*1230*/  SEL R2, R2, 0x15, !P6 ;  /* 0x0000001502027807 */ /* 0x000fce0007000000 */
[----:B0-----:R-:W5:Y:S01]  /*1240*/  I2F.F64 R22, R0 ;  /* 0x0000000000167312 */ /* 0x001f620000201c00 */
[----:B------:R-:W-:-:S04]  /*1250*/  SEL R2, R2, 0x16, !P2 ;  /* 0x0000001602027807 */ /* 0x000fc80005000000 */
[----:B------:R-:W-:-:S04]  /*1260*/  SEL R2, R2, 0x17, !P3 ;  /* 0x0000001702027807 */ /* 0x000fc80005800000 */
[----:B------:R-:W-:Y:S01]  /*1270*/  SEL R2, R2, 0x18, !P0 ;  /* 0x0000001802027807 */ /* 0x000fe20004000000 */
[----:B-----5:R-:W-:-:S14]  /*1280*/  DSETP.GT.AND P6, PT, R18, R22, PT ;  /* 0x000000161200722a */ /* 0x020fdc0003fc4000 */
[----:B------:R-:W0:Y:S08]  /*1290*/  @P6 F2I.F64.TRUNC R0, R18 ;  /* 0x0000001200006311 */ /* 0x000e30000030d100 */
[----:B------:R-:W4:Y:S08]  /*12a0*/  I2F.F64 R18, R26 ;  /* 0x0000001a00127312 */ /* 0x000f300000201c00 */
[----:B0-----:R-:W3:Y:S01]  /*12b0*/  I2F.F64 R22, R0 ;  /* 0x0000000000167312 */ /* 0x001ee20000201c00 */
[----:B----4-:R-:W-:Y:S01]  /*12c0*/  DSETP.GT.AND P2, PT, R24, R18, PT ;  /* 0x000000121800722a */ /* 0x010fe20003f44000 */
[----:B------:R-:W4:Y:S01]  /*12d0*/  LDG.E.64 R18, desc[UR4][R4.64+0x18] ;  /* 0x0000180404127981 */ /* 0x000f22000c1e1b00 */
[----:B---3--:R-:W-:-:S12]  /*12e0*/  DSETP.GT.AND P3, PT, R6, R22, PT ;  /* 0x000000160600722a */ /* 0x008fd80003f64000 */
[----:B------:R0:W1:Y:S08]  /*12f0*/  @P2 F2I.F64.TRUNC R26, R24 ;  /* 0x00000018001a2311 */ /* 0x000070000030d100 */
[----:B------:R3:W5:Y:S01]  /*1300*/  @P3 F2I.F64.TRUNC R0, R6 ;  /* 0x0000000600003311 */ /* 0x000762000030d100 */
[----:B0-----:R-:W4:Y:S07]  /*1310*/  LDG.E.64 R24, desc[UR4][R4.64+0x28] ;  /* 0x0000280404187981 */ /* 0x001f2e000c1e1b00 */
[----:B-1----:R-:W0:Y:S01]  /*1320*/  I2F.F64 R20, R26 ;  /* 0x0000001a00147312 */ /* 0x002e220000201c00 */
[----:B---3--:R-:W3:Y:S07]  /*1330*/  LDG.E.64 R6, desc[UR4][R4.64+0x10] ;  /* 0x0000100404067981 */ /* 0x008eee000c1e1b00 */
[----:B-----5:R-:W1:Y:S01]  /*1340*/  I2F.F64 R22, R0 ;  /* 0x0000000000167312 */ /* 0x020e620000201c00 */
[----:B0-----:R-:W-:Y:S01]  /*1350*/  DSETP.GT.AND P0, PT, R8, R20, PT ;  /* 0x000000140800722a */ /* 0x001fe20003f04000 */
[----:B------:R-:W5:Y:S01]  /*1360*/  LDG.E.64 R20, desc[UR4][R4.64+0x20] ;  /* 0x0000200404147981 */ /* 0x000f62000c1e1b00 */
[----:B------:R-:W-:Y:S01]  /*1370*/  SEL R2, R2, 0x19, !P1 ;  /* 0x0000001902027807 */ /* 0x000fe20004800000 */
[----:B-1----:R-:W-:-:S02]  /*1380*/  DSETP.GT.AND P1, PT, R28, R22, PT ;  /* 0x000000161c00722a */ /* 0x002fc40003f24000 */
[----:B------:R-:W5:Y:S09]  /*1390*/  LDG.E.64 R22, desc[UR4][R4.64+0x30] ;  /* 0x0000300404167981 */ /* 0x000f72000c1e1b00 */
[----:B------:R0:W1:Y:S02]  /*13a0*/  @P0 F2I.F64.TRUNC R26, R8 ;  /* 0x00000008001a0311 */ /* 0x000064000030d100 */
[----:B0-----:R-:W5:Y:S01]  /*13b0*/  LDG.E.64 R8, desc[UR4][R4.64+0x38] ;  /* 0x0000380404087981 */ /* 0x001f62000c1e1b00 */
[----:B------:R-:W-:-:S08]  /*13c0*/  DADD R12, RZ, R12 ;  /* 0x00000000ff0c7229 */ /* 0x000fd0000000000c */
[----:B--2---:R-:W-:Y:S02]  /*13d0*/  DADD R16, R12, R16 ;  /* 0x000000000c107229 */ /* 0x004fe40000000010 */
[----:B------:R-:W2:Y:S06]  /*13e0*/  LDG.E.64 R12, desc[UR4][R4.64+0x40] ;  /* 0x00004004040c7981 */ /* 0x000eac000c1e1b00 */
[----:B---3--:R-:W-:Y:S02]  /*13f0*/  DADD R6, R16, R6 ;  /* 0x0000000010067229 */ /* 0x008fe40000000006 */
[----:B------:R-:W3:Y:S06]  /*1400*/  LDG.E.64 R16, desc[UR4][R4.64+0x48] ;  /* 0x0000480404107981 */ /* 0x000eec000c1e1b00 */
[----:B----4-:R-:W-:-:S08]  /*1410*/  DADD R18, R6, R18 ;  /* 0x0000000006127229 */ /* 0x010fd00000000012 */
[----:B-----5:R-:W-:Y:S02]  /*1420*/  DADD R20, R18, R20 ;  /* 0x0000000012147229 */ /* 0x020fe40000000014 */
[----:B------:R-:W4:Y:S06]  /*1430*/  LDG.E.64 R18, desc[UR4][R4.64+0x50] ;  /* 0x0000500404127981 */ /* 0x000f2c000c1e1b00 */
[----:B------:R-:W-:Y:S02]  /*1440*/  DADD R24, R20, R24 ;  /* 0x0000000014187229 */ /* 0x000fe40000000018 */
[----:B------:R-:W5:Y:S06]  /*1450*/  LDG.E.64 R20, desc[UR4][R4.64+0x58] ;  /* 0x0000580404147981 */ /* 0x000f6c000c1e1b00 */
[----:B------:R-:W-:-:S02]  /*1460*/  DADD R22, R24, R22 ;  /* 0x0000000018167229 */ /* 0x000fc40000000016 */
[----:B------:R-:W5:Y:S06]  /*1470*/  LDG.E.64 R24, desc[UR4][R4.64+0x60] ;  /* 0x0000600404187981 */ /* 0x000f6c000c1e1b00 */
[----:B------:R-:W-:Y:S02]  /*1480*/  DADD R8, R22, R8 ;  /* 0x0000000016087229 */ /* 0x000fe40000000008 */
[----:B------:R-:W5:Y:S06]  /*1490*/  LDG.E.64 R22, desc[UR4][R4.64+0x68] ;  /* 0x0000680404167981 */ /* 0x000f6c000c1e1b00 */
[----:B--2---:R-:W-:-:S02]  /*14a0*/  DADD R12, R8, R12 ;  /* 0x00000000080c7229 */ /* 0x004fc4000000000c */
[----:B------:R-:W2:Y:S06]  /*14b0*/  LDG.E.64 R8, desc[UR4][R4.64+0x70] ;  /* 0x0000700404087981 */ /* 0x000eac000c1e1b00 */
[----:B---3--:R-:W-:Y:S02]  /*14c0*/  DADD R16, R12, R16 ;  /* 0x000000000c107229 */ /* 0x008fe40000000010 */
[----:B------:R-:W3:Y:S06]  /*14d0*/  LDG.E.64 R12, desc[UR4][R4.64+0x78] ;  /* 0x00007804040c7981 */ /* 0x000eec000c1e1b00 */
[----:B----4-:R-:W-:-:S02]  /*14e0*/  DADD R18, R16, R18 ;  /* 0x0000000010127229 */ /* 0x010fc40000000012 */
[----:B------:R-:W4:Y:S06]  /*14f0*/  LDG.E.64 R16, desc[UR4][R4.64+0x80] ;  /* 0x0000800404107981 */ /* 0x000f2c000c1e1b00 */
[----:B-----5:R-:W-:Y:S02]  /*1500*/  DADD R20, R18, R20 ;  /* 0x0000000012147229 */ /* 0x020fe40000000014 */
        /* <DEDUP_REMOVED lines=18> */
[----:B------:R-:W2:Y:S01]  /*1630*/  LDG.E.64 R24, desc[UR4][R4.64+0xd0] ;  /* 0x0000d00404187981 */ /* 0x000ea2000c1e1b00 */
[----:B------:R-:W-:Y:S01]  /*1640*/  @P1 F2I.F64.TRUNC R0, R28 ;  /* 0x0000001c00001311 */ /* 0x000fe2000030d100 */
[----:B------:R-:W-:-:S07]  /*1650*/  SEL R2, R2, 0x1a, !P4 ;  /* 0x0000001a02027807 */ /* 0x000fce0006000000 */
[----:B-1----:R-:W0:Y:S01]  /*1660*/  I2F.F64 R26, R26 ;  /* 0x0000001a001a7312 */ /* 0x002e220000201c00 */
[----:B------:R-:W-:-:S04]  /*1670*/  SEL R2, R2, 0x1b, !P5 ;  /* 0x0000001b02027807 */ /* 0x000fc80006800000 */
[----:B------:R-:W-:-:S04]  /*1680*/  SEL R2, R2, 0x1c, !P6 ;  /* 0x0000001c02027807 */ /* 0x000fc80007000000 */
[----:B------:R-:W-:Y:S01]  /*1690*/  SEL R2, R2, 0x1d, !P3 ;  /* 0x0000001d02027807 */ /* 0x000fe20005800000 */
[----:B0-----:R-:W-:Y:S01]  /*16a0*/  DSETP.GT.AND P4, PT, R10, R26, PT ;  /* 0x0000001a0a00722a */ /* 0x001fe20003f84000 */
[----:B------:R-:W2:Y:S02]  /*16b0*/  LDG.E.64 R10, desc[UR4][R4.64+0xd8] ;  /* 0x0000d804040a7981 */ /* 0x000ea4000c1e1b00 */
[----:B------:R-:W-:Y:S02]  /*16c0*/  SEL R2, R2, 0x1e, !P1 ;  /* 0x0000001e02027807 */ /* 0x000fe40004800000 */
[----:B------:R-:W-:-:S04]  /*16d0*/  SEL R3, R3, 0x1d, !P2 ;  /* 0x0000001d03037807 */ /* 0x000fc80005000000 */
[----:B------:R-:W-:-:S04]  /*16e0*/  SEL R27, R3, 0x1e, !P0 ;  /* 0x0000001e031b7807 */ /* 0x000fc80004000000 */
[----:B------:R-:W-:Y:S01]  /*16f0*/  SEL R27, R27, 0x1f, !P4 ;  /* 0x0000001f1b1b7807 */ /* 0x000fe20006000000 */
[----:B---3--:R-:W-:Y:S01]  /*1700*/  DADD R8, R22, R8 ;  /* 0x0000000016087229 */ /* 0x008fe20000000008 */
[----:B------:R-:W0:Y:S07]  /*1710*/  I2F.F64 R22, R0 ;  /* 0x0000000000167312 */ /* 0x000e2e0000201c00 */
[----:B----4-:R-:W-:Y:S02]  /*1720*/  DADD R12, R8, R12 ;  /* 0x00000000080c7229 */ /* 0x010fe4000000000c */
[----:B------:R-:W1:Y:S01]  /*1730*/  LDC.64 R8, c[0x0][0x388] ;  /* 0x0000e200ff087b82 */ /* 0x000e620000000a00 */
[----:B0-----:R-:W-:Y:S01]  /*1740*/  DSETP.GT.AND P5, PT, R14, R22, PT ;  /* 0x000000160e00722a */ /* 0x001fe20003fa4000 */
[----:B------:R-:W3:Y:S04]  /*1750*/  LDG.E.64 R22, desc[UR4][R4.64+0xe0] ;  /* 0x0000e00404167981 */ /* 0x000ee8000c1e1b00 */
[----:B-----5:R-:W-:-:S02]  /*1760*/  DADD R16, R12, R16 ;  /* 0x000000000c107229 */ /* 0x020fc40000000010 */
[----:B------:R-:W0:Y:S01]  /*1770*/  LDC.64 R14, c[0x0][0x380] ;  /* 0x0000e000ff0e7b82 */ /* 0x000e220000000a00 */
[----:B------:R-:W4:Y:S05]  /*1780*/  LDG.E.64 R12, desc[UR4][R4.64+0xe8] ;  /* 0x0000e804040c7981 */ /* 0x000f2a000c1e1b00 */
[----:B------:R-:W-:Y:S01]  /*1790*/  DADD R16, R16, R18 ;  /* 0x0000000010107229 */ /* 0x000fe20000000012 */
[----:B------:R-:W-:Y:S02]  /*17a0*/  SEL R19, R2, 0x1f, !P5 ;  /* 0x0000001f02137807 */ /* 0x000fe40006800000 */
[----:B------:R-:W5:Y:S05]  /*17b0*/  LDG.E.64 R2, desc[UR4][R4.64+0xf0] ;  /* 0x0000f00404027981 */ /* 0x000f6a000c1e1b00 */
[----:B------:R-:W-:Y:S01]  /*17c0*/  DADD R20, R16, R20 ;  /* 0x0000000010147229 */ /* 0x000fe20000000014 */
[----:B-1----:R-:W-:-:S04]  /*17d0*/  IMAD.WIDE R16, R19, 0x8, R8 ;  /* 0x0000000813107825 */ /* 0x002fc800078e0208 */
[----:B------:R-:W-:Y:S02]  /*17e0*/  IMAD.WIDE.U32 R8, R19, 0x8, R8 ;  /* 0x0000000813087825 */ /* 0x000fe400078e0008 */
[----:B------:R-:W5:Y:S02]  /*17f0*/  LDG.E.64 R16, desc[UR4][R16.64+-0x8] ;  /* 0xfffff80410107981 */ /* 0x000f64000c1e1b00 */
[C-C-:B0-----:R-:W-:Y:S02]  /*1800*/  IMAD.WIDE.U32 R18, R27.reuse, 0x8, R14.reuse ;  /* 0x000000081b127825 */ /* 0x141fe400078e000e */
[----:B------:R-:W5:Y:S02]  /*1810*/  LDG.E.64 R28, desc[UR4][R8.64] ;  /* 0x00000004081c7981 */ /* 0x000f64000c1e1b00 */
[----:B------:R-:W-:Y:S02]  /*1820*/  IMAD.WIDE R14, R27, 0x8, R14 ;  /* 0x000000081b0e7825 */ /* 0x000fe400078e020e */
[----:B------:R-:W5:Y:S04]  /*1830*/  LDG.E.64 R26, desc[UR4][R4.64+0xf8] ;  /* 0x0000f804041a7981 */ /* 0x000f68000c1e1b00 */
[----:B------:R-:W5:Y:S04]  /*1840*/  LDG.E.64 R14, desc[UR4][R14.64+-0x8] ;  /* 0xfffff8040e0e7981 */ /* 0x000f68000c1e1b00 */
[----:B------:R-:W5:Y:S04]  /*1850*/  LDG.E.64 R4, desc[UR4][R18.64] ;  /* 0x0000000412047981 */ /* 0x000f68000c1e1b00 */
[----:B------:R-:W5:Y:S01]  /*1860*/  LDG.E.64 R18, desc[UR4][R18.64+0x8] ;  /* 0x0000080412127981 */ /* 0x000f62000c1e1b00 */
[----:B--2---:R-:W-:-:S03]  /*1870*/  DADD R20, R20, R24 ;  /* 0x0000000014147229 */ /* 0x004fc60000000018 */
[----:B------:R0:W2:Y:S05]  /*1880*/  LDG.E.64 R24, desc[UR4][R8.64+0x8] ;  /* 0x0000080408187981 */ /* 0x0000aa000c1e1b00 */
[----:B------:R-:W-:Y:S01]  /*1890*/  DADD R10, R20, R10 ;  /* 0x00000000140a7229 */ /* 0x000fe2000000000a */
[----:B------:R-:W1:Y:S02]  /*18a0*/  F2I.F64.TRUNC R6, R6 ;  /* 0x0000000600067311 */ /* 0x000e64000030d100 */
[----:B-1----:R-:W-:Y:S02]  /*18b0*/  I2FP.F32.S32 R0, R6 ;  /* 0x0000000600007245 */ /* 0x002fe40000201400 */
[----:B------:R-:W1:Y:S03]  /*18c0*/  LDC.64 R6, c[0x0][0x3a0] ;  /* 0x0000e800ff067b82 */ /* 0x000e660000000a00 */
[----:B0-----:R-:W-:Y:S01]  /*18d0*/  FMUL R9, R0, UR7 ;  /* 0x0000000700097c20 */ /* 0x001fe20008400000 */
[----:B---3--:R-:W-:-:S08]  /*18e0*/  DADD R10, R10, R22 ;  /* 0x000000000a0a7229 */ /* 0x008fd00000000016 */
[----:B----4-:R-:W-:-:S08]  /*18f0*/  DADD R10, R10, R12 ;  /* 0x000000000a0a7229 */ /* 0x010fd0000000000c */
[----:B-----5:R-:W-:Y:S02]  /*1900*/  DADD R2, R10, R2 ;  /* 0x000000000a027229 */ /* 0x020fe40000000002 */
[----:B------:R-:W-:-:S06]  /*1910*/  DADD R16, R28, R16 ;  /* 0x000000001c107229 */ /* 0x000fcc0000000010 */
[----:B------:R-:W-:Y:S02]  /*1920*/  DADD R2, R2, R26 ;  /* 0x0000000002027229 */ /* 0x000fe4000000001a */
[----:B------:R-:W-:-:S08]  /*1930*/  DADD R4, R4, R14 ;  /* 0x0000000004047229 */ /* 0x000fd0000000000e */
[----:B------:R-:W0:Y:S01]  /*1940*/  F2I.F64.TRUNC R2, R2 ;  /* 0x0000000200027311 */ /* 0x000e22000030d100 */
[----:B------:R-:W-:-:S10]  /*1950*/  DADD R4, R4, R18 ;  /* 0x0000000004047229 */ /* 0x000fd40000000012 */
[----:B------:R-:W-:Y:S01]  /*1960*/  F2I.F64.TRUNC R4, R4 ;  /* 0x0000000400047311 */ /* 0x000fe2000030d100 */
[----:B--2---:R-:W-:-:S10]  /*1970*/  DADD R16, R16, R24 ;  /* 0x0000000010107229 */ /* 0x004fd40000000018 */
[----:B------:R-:W2:Y:S01]  /*1980*/  F2I.F64.TRUNC R16, R16 ;  /* 0x0000001000107311 */ /* 0x000ea2000030d100 */
[----:B0-----:R-:W-:-:S04]  /*1990*/  I2FP.F32.S32 R8, R2 ;  /* 0x0000000200087245 */ /* 0x001fc80000201400 */
[----:B------:R-:W-:Y:S02]  /*19a0*/  FSETP.GEU.AND P0, PT, R9, R8, PT ;  /* 0x000000080900720b */ /* 0x000fe40003f0e000 */
[----:B--2---:R-:W-:-:S05]  /*19b0*/  I2FP.F32.S32 R0, R16 ;  /* 0x0000001000007245 */ /* 0x004fca0000201400 */
[----:B------:R-:W-:Y:S01]  /*19c0*/  FMUL R3, R0, UR6 ;  /* 0x0000000600037c20 */ /* 0x000fe20008400000 */
[----:B------:R-:W-:-:S04]  /*19d0*/  I2FP.F32.S32 R0, R4 ;  /* 0x0000000400007245 */ /* 0x000fc80000201400 */
[----:B------:R-:W-:-:S04]  /*19e0*/  FSETP.LT.AND P0, PT, R3, R0, !P0 ;  /* 0x000000000300720b */ /* 0x000fc80004701000 */
[----:B------:R-:W-:-:S05]  /*19f0*/  SEL R3, RZ, 0x1, !P0 ;  /* 0x00000001ff037807 */ /* 0x000fca0004000000 */
[----:B-1----:R-:W-:Y:S01]  /*1a00*/  STG.E.U8 desc[UR4][R6.64], R3 ;  /* 0x0000000306007986 */ /* 0x002fe2000c101104 */
[----:B------:R-:W-:Y:S05]  /*1a10*/  EXIT ;  /* 0x000000000000794d */ /* 0x000fea0003800000 */
.L_x_0:
[----:B------:R-:W-:-:S00]  /*1a20*/  BRA `(.L_x_0) ;  /* 0xfffffffc00fc7947 */ /* 0x000fc0000383ffff */
[----:B------:R-:W-:-:S00]  /*1a30*/  NOP ;  /* 0x0000000000007918 */ /* 0x000fc00000000000 */
        /* <DEDUP_REMOVED lines=12> */
.L_x_2:


//--------------------- .text._Z30differenceInCurrent_BackgroundPdS_S_ --------------------------
	.section	.text._Z30differenceInCurrent_BackgroundPdS_S_,"ax",@progbits
	.align	128
        .global         _Z30differenceInCurrent_BackgroundPdS_S_
        .type           _Z30differenceInCurrent_BackgroundPdS_S_,@function
        .size           _Z30differenceInCurrent_BackgroundPdS_S_,(.L_x_3 - _Z30differenceInCurrent_BackgroundPdS_S_)
        .other          _Z30differenceInCurrent_BackgroundPdS_S_,@"STO_CUDA_ENTRY STV_DEFAULT"
_Z30differenceInCurrent_BackgroundPdS_S_:
.text._Z30differenceInCurrent_BackgroundPdS_S_:
[----:B------:R-:W-:Y:S01]  /*0000*/  LDC R1, c[0x0][0x37c] ;  /* 0x0000df00ff017b82 */ /* 0x000fe20000000800 */
[----:B------:R-:W0:Y:S07]  /*0010*/  S2R R13, SR_CTAID.X ;  /* 0x00000000000d7919 */ /* 0x000e2e0000002500 */
[----:B------:R-:W1:Y:S01]  /*0020*/  LDC.64 R2, c[0x0][0x380] ;  /* 0x0000e000ff027b82 */ /* 0x000e620000000a00 */
[----:B------:R-:W0:Y:S01]  /*0030*/  LDCU UR6, c[0x0][0x360] ;  /* 0x00006c00ff0677ac */ /* 0x000e220008000800 */
[----:B------:R-:W0:Y:S01]  /*0040*/  S2R R0, SR_TID.X ;  /* 0x0000000000007919 */ /* 0x000e220000002100 */
[----:B------:R-:W2:Y:S05]  /*0050*/  LDCU.64 UR4, c[0x0][0x358] ;  /* 0x00006b00ff0477ac */ /* 0x000eaa0008000a00 */
[----:B------:R-:W3:Y:S08]  /*0060*/  LDC.64 R4, c[0x0][0x388] ;  /* 0x0000e200ff047b82 */ /* 0x000ef00000000a00 */
[----:B------:R-:W4:Y:S01]  /*0070*/  LDC.64 R8, c[0x0][0x390] ;  /* 0x0000e400ff087b82 */ /* 0x000f220000000a00 */
[----:B0-----:R-:W-:-:S04]  /*0080*/  IMAD R13, R13, UR6, R0 ;  /* 0x000000060d0d7c24 */ /* 0x001fc8000f8e0200 */
[----:B-1----:R-:W-:-:S04]  /*0090*/  IMAD.WIDE.U32 R2, R13, 0x8, R2 ;  /* 0x000000080d027825 */ /* 0x002fc800078e0002 */
[----:B---3--:R-:W-:Y:S02]  /*00a0*/  IMAD.WIDE.U32 R4, R13, 0x8, R4 ;  /* 0x000000080d047825 */ /* 0x008fe400078e0004 */
[----:B--2---:R-:W2:Y:S04]  /*00b0*/  LDG.E.64 R2, desc[UR4][R2.64] ;  /* 0x0000000402027981 */ /* 0x004ea8000c1e1b00 */
[----:B------:R-:W2:Y:S02]  /*00c0*/  LDG.E.64 R4, desc[UR4][R4.64] ;  /* 0x0000000404047981 */ /* 0x000ea4000c1e1b00 */
[----:B--2---:R-:W-:-:S08]  /*00d0*/  DADD R6, R2, -R4 ;  /* 0x0000000002067229 */ /* 0x004fd00000000804 */
[----:B------:R-:W-:Y:S01]  /*00e0*/  DADD R10, -RZ, |R6| ;  /* 0x00000000ff0a7229 */ /* 0x000fe20000000506 */
[----:B----4-:R-:W-:-:S06]  /*00f0*/  IMAD.WIDE.U32 R6, R13, 0x8, R8 ;  /* 0x000000080d067825 */ /* 0x010fcc00078e0008 */
[----:B------:R-:W-:Y:S01]  /*0100*/  STG.E.64 desc[UR4][R6.64], R10 ;  /* 0x0000000a06007986 */ /* 0x000fe2000c101b04 */
[----:B------:R-:W-:Y:S05]  /*0110*/  EXIT ;  /* 0x000000000000794d */ /* 0x000fea0003800000 */
.L_x_1:
        /* <DEDUP_REMOVED lines=14> */
.L_x_3:


//--------------------- .nv.shared.reserved.0     --------------------------
	.section	.nv.shared.reserved.0,"aw",@nobits
	.weak		__nv_reservedSMEM_offset_0_alias
	.size		__nv_reservedSMEM_offset_0_alias, 0, 64
	.other		__nv_reservedSMEM_offset_0_alias,@"STO_CUDA_RESERVED_SHARED STV_DEFAULT"
__nv_reservedSMEM_offset_0_alias:
	.zero		0
	.zero		64


//--------------------- .nv.constant0._Z22CoveredCameraDetectionPdS_ffS_Pb --------------------------
	.section	.nv.constant0._Z22CoveredCameraDetectionPdS_ffS_Pb,"a",@progbits
	.sectionflags	@""
	.align	4
.nv.constant0._Z22CoveredCameraDetectionPdS_ffS_Pb:
	.zero		936


//--------------------- .nv.constant0._Z30differenceInCurrent_BackgroundPdS_S_ --------------------------
	.section	.nv.constant0._Z30differenceInCurrent_BackgroundPdS_S_,"a",@progbits
	.sectionflags	@""
	.align	4
.nv.constant0._Z30differenceInCurrent_BackgroundPdS_S_:
	.zero		920


//--------------------- SYMBOLS --------------------------

	.type		.nv.reservedSmem.offset0,@object
	.size		.nv.reservedSmem.offset0,0x4
